//
// Generated by NVIDIA NVVM Compiler
//
// Compiler Build ID: CL-36424714
// Cuda compilation tools, release 13.0, V13.0.88
// Based on NVVM 20.0.0
//

.version 9.0
.target sm_100
.address_size 64

	// .globl	_Z8gpJacobiPdPKdS1_l
// _ZZ6resvecPdPKdS1_lE4smem has been demoted
// _ZZ17reduction_kernel2PdPKdlE4smem has been demoted

.visible .entry _Z8gpJacobiPdPKdS1_l(
	.param .u64 .ptr .align 1 _Z8gpJacobiPdPKdS1_l_param_0,
	.param .u64 .ptr .align 1 _Z8gpJacobiPdPKdS1_l_param_1,
	.param .u64 .ptr .align 1 _Z8gpJacobiPdPKdS1_l_param_2,
	.param .u64 _Z8gpJacobiPdPKdS1_l_param_3
)
{
	.reg .pred 	%p<9>;
	.reg .b32 	%r<11>;
	.reg .b64 	%rd<39>;
	.reg .b64 	%fd<15>;

	ld.param.u64 	%rd10, [_Z8gpJacobiPdPKdS1_l_param_0];
	ld.param.u64 	%rd11, [_Z8gpJacobiPdPKdS1_l_param_1];
	ld.param.u64 	%rd12, [_Z8gpJacobiPdPKdS1_l_param_2];
	ld.param.u64 	%rd13, [_Z8gpJacobiPdPKdS1_l_param_3];
	mov.u32 	%r1, %ctaid.x;
	mov.u32 	%r2, %ntid.x;
	mov.u32 	%r3, %tid.x;
	mad.lo.s32 	%r4, %r1, %r2, %r3;
	cvt.s64.s32 	%rd1, %r4;
	add.s64 	%rd2, %rd13, 2;
	or.b64  	%rd14, %rd1, %rd2;
	and.b64  	%rd15, %rd14, -4294967296;
	setp.ne.s64 	%p1, %rd15, 0;
	@%p1 bra 	$L__BB0_2;
	cvt.u32.u64 	%r5, %rd2;
	cvt.u32.u64 	%r6, %rd1;
	div.u32 	%r7, %r6, %r5;
	mul.lo.s32 	%r8, %r7, %r5;
	sub.s32 	%r9, %r6, %r8;
	cvt.u64.u32 	%rd37, %r7;
	cvt.u64.u32 	%rd38, %r9;
	bra.uni 	$L__BB0_3;
$L__BB0_2:
	div.s64 	%rd37, %rd1, %rd2;
	mul.lo.s64 	%rd16, %rd37, %rd2;
	sub.s64 	%rd38, %rd1, %rd16;
$L__BB0_3:
	cvt.u32.u64 	%r10, %rd37;
	setp.lt.s64 	%p2, %rd38, 1;
	setp.gt.s64 	%p3, %rd38, %rd13;
	setp.lt.s32 	%p4, %r10, 1;
	or.pred  	%p5, %p2, %p4;
	or.pred  	%p6, %p5, %p3;
	shl.b64 	%rd9, %rd37, 32;
	cvt.s64.s32 	%rd17, %rd37;
	setp.gt.s64 	%p7, %rd17, %rd13;
	or.pred  	%p8, %p7, %p6;
	@%p8 bra 	$L__BB0_5;
	cvt.rn.f64.s64 	%fd1, %rd13;
	add.f64 	%fd2, %fd1, 0d3FF0000000000000;
	mul.f64 	%fd3, %fd2, %fd2;
	cvta.to.global.u64 	%rd18, %rd12;
	cvta.to.global.u64 	%rd19, %rd11;
	cvta.to.global.u64 	%rd20, %rd10;
	rcp.rn.f64 	%fd4, %fd3;
	and.b64  	%rd21, %rd37, 2147483647;
	mad.lo.s64 	%rd22, %rd21, %rd2, %rd38;
	shl.b64 	%rd23, %rd22, 3;
	add.s64 	%rd24, %rd18, %rd23;
	ld.global.f64 	%fd5, [%rd24];
	add.s64 	%rd25, %rd19, %rd23;
	ld.global.f64 	%fd6, [%rd25+-8];
	fma.rn.f64 	%fd7, %fd4, %fd5, %fd6;
	add.s64 	%rd26, %rd9, -4294967296;
	shr.s64 	%rd27, %rd26, 32;
	mad.lo.s64 	%rd28, %rd27, %rd2, %rd38;
	shl.b64 	%rd29, %rd28, 3;
	add.s64 	%rd30, %rd19, %rd29;
	ld.global.f64 	%fd8, [%rd30];
	add.f64 	%fd9, %fd7, %fd8;
	ld.global.f64 	%fd10, [%rd25+8];
	add.f64 	%fd11, %fd9, %fd10;
	add.s64 	%rd31, %rd37, 1;
	and.b64  	%rd32, %rd31, 4294967295;
	mad.lo.s64 	%rd33, %rd32, %rd2, %rd38;
	shl.b64 	%rd34, %rd33, 3;
	add.s64 	%rd35, %rd19, %rd34;
	ld.global.f64 	%fd12, [%rd35];
	add.f64 	%fd13, %fd11, %fd12;
	mul.f64 	%fd14, %fd13, 0d3FD0000000000000;
	add.s64 	%rd36, %rd20, %rd23;
	st.global.f64 	[%rd36], %fd14;
$L__BB0_5:
	ret;

}
	// .globl	_Z6resvecPdPKdS1_l
.visible .entry _Z6resvecPdPKdS1_l(
	.param .u64 .ptr .align 1 _Z6resvecPdPKdS1_l_param_0,
	.param .u64 .ptr .align 1 _Z6resvecPdPKdS1_l_param_1,
	.param .u64 .ptr .align 1 _Z6resvecPdPKdS1_l_param_2,
	.param .u64 _Z6resvecPdPKdS1_l_param_3
)
{
	.reg .pred 	%p<15>;
	.reg .b32 	%r<14>;
	.reg .b64 	%rd<41>;
	.reg .b64 	%fd<49>;
	// demoted variable
	.shared .align 8 .b8 _ZZ6resvecPdPKdS1_lE4smem[8192];
	ld.param.u64 	%rd10, [_Z6resvecPdPKdS1_l_param_0];
	ld.param.u64 	%rd11, [_Z6resvecPdPKdS1_l_param_1];
	ld.param.u64 	%rd12, [_Z6resvecPdPKdS1_l_param_2];
	ld.param.u64 	%rd13, [_Z6resvecPdPKdS1_l_param_3];
	mov.u32 	%r1, %ctaid.x;
	mov.u32 	%r4, %ntid.x;
	mov.u32 	%r2, %tid.x;
	mad.lo.s32 	%r5, %r1, %r4, %r2;
	cvt.s64.s32 	%rd1, %r5;
	add.s64 	%rd2, %rd13, 2;
	or.b64  	%rd14, %rd1, %rd2;
	and.b64  	%rd15, %rd14, -4294967296;
	setp.ne.s64 	%p1, %rd15, 0;
	@%p1 bra 	$L__BB1_2;
	cvt.u32.u64 	%r6, %rd2;
	cvt.u32.u64 	%r7, %rd1;
	div.u32 	%r8, %r7, %r6;
	mul.lo.s32 	%r9, %r8, %r6;
	sub.s32 	%r10, %r7, %r9;
	cvt.u64.u32 	%rd39, %r8;
	cvt.u64.u32 	%rd40, %r10;
	bra.uni 	$L__BB1_3;
$L__BB1_2:
	div.s64 	%rd39, %rd1, %rd2;
	mul.lo.s64 	%rd16, %rd39, %rd2;
	sub.s64 	%rd40, %rd1, %rd16;
$L__BB1_3:
	cvt.u32.u64 	%r11, %rd39;
	setp.lt.s64 	%p2, %rd40, 1;
	setp.gt.s64 	%p3, %rd40, %rd13;
	setp.lt.s32 	%p4, %r11, 1;
	or.pred  	%p5, %p2, %p4;
	or.pred  	%p6, %p5, %p3;
	shl.b64 	%rd9, %rd39, 32;
	cvt.s64.s32 	%rd17, %rd39;
	setp.gt.s64 	%p7, %rd17, %rd13;
	shl.b32 	%r12, %r2, 3;
	mov.u32 	%r13, _ZZ6resvecPdPKdS1_lE4smem;
	add.s32 	%r3, %r13, %r12;
	or.pred  	%p8, %p7, %p6;
	@%p8 bra 	$L__BB1_5;
	cvt.rn.f64.s64 	%fd1, %rd13;
	add.f64 	%fd2, %fd1, 0d3FF0000000000000;
	mul.f64 	%fd3, %fd2, %fd2;
	cvta.to.global.u64 	%rd19, %rd11;
	cvta.to.global.u64 	%rd20, %rd12;
	rcp.rn.f64 	%fd4, %fd3;
	and.b64  	%rd21, %rd39, 2147483647;
	mad.lo.s64 	%rd22, %rd21, %rd2, %rd40;
	shl.b64 	%rd23, %rd22, 3;
	add.s64 	%rd24, %rd19, %rd23;
	ld.global.f64 	%fd5, [%rd24+-8];
	neg.f64 	%fd6, %fd5;
	add.s64 	%rd25, %rd9, -4294967296;
	shr.s64 	%rd26, %rd25, 32;
	mad.lo.s64 	%rd27, %rd26, %rd2, %rd40;
	shl.b64 	%rd28, %rd27, 3;
	add.s64 	%rd29, %rd19, %rd28;
	ld.global.f64 	%fd7, [%rd29];
	sub.f64 	%fd8, %fd6, %fd7;
	ld.global.f64 	%fd9, [%rd24+8];
	sub.f64 	%fd10, %fd8, %fd9;
	add.s64 	%rd30, %rd39, 1;
	and.b64  	%rd31, %rd30, 4294967295;
	mad.lo.s64 	%rd32, %rd31, %rd2, %rd40;
	shl.b64 	%rd33, %rd32, 3;
	add.s64 	%rd34, %rd19, %rd33;
	ld.global.f64 	%fd11, [%rd34];
	sub.f64 	%fd12, %fd10, %fd11;
	ld.global.f64 	%fd13, [%rd24];
	fma.rn.f64 	%fd14, %fd13, 0d4010000000000000, %fd12;
	div.rn.f64 	%fd15, %fd14, %fd4;
	add.s64 	%rd35, %rd20, %rd23;
	ld.global.f64 	%fd16, [%rd35];
	sub.f64 	%fd17, %fd15, %fd16;
	mul.f64 	%fd18, %fd17, %fd17;
	st.shared.f64 	[%r3], %fd18;
	bra.uni 	$L__BB1_6;
$L__BB1_5:
	mov.b64 	%rd18, 0;
	st.shared.u64 	[%r3], %rd18;
$L__BB1_6:
	bar.sync 	0;
	setp.gt.u32 	%p9, %r2, 511;
	@%p9 bra 	$L__BB1_8;
	ld.shared.f64 	%fd19, [%r3+4096];
	ld.shared.f64 	%fd20, [%r3];
	add.f64 	%fd21, %fd19, %fd20;
	st.shared.f64 	[%r3], %fd21;
$L__BB1_8:
	bar.sync 	0;
	setp.gt.u32 	%p10, %r2, 255;
	@%p10 bra 	$L__BB1_10;
	ld.shared.f64 	%fd22, [%r3+2048];
	ld.shared.f64 	%fd23, [%r3];
	add.f64 	%fd24, %fd22, %fd23;
	st.shared.f64 	[%r3], %fd24;
$L__BB1_10:
	bar.sync 	0;
	setp.gt.u32 	%p11, %r2, 127;
	@%p11 bra 	$L__BB1_12;
	ld.shared.f64 	%fd25, [%r3+1024];
	ld.shared.f64 	%fd26, [%r3];
	add.f64 	%fd27, %fd25, %fd26;
	st.shared.f64 	[%r3], %fd27;
$L__BB1_12:
	bar.sync 	0;
	setp.gt.u32 	%p12, %r2, 63;
	@%p12 bra 	$L__BB1_14;
	ld.shared.f64 	%fd28, [%r3+512];
	ld.shared.f64 	%fd29, [%r3];
	add.f64 	%fd30, %fd28, %fd29;
	st.shared.f64 	[%r3], %fd30;
$L__BB1_14:
	bar.sync 	0;
	setp.gt.u32 	%p13, %r2, 31;
	@%p13 bra 	$L__BB1_17;
	ld.shared.f64 	%fd31, [%r3+256];
	ld.shared.f64 	%fd32, [%r3];
	add.f64 	%fd33, %fd31, %fd32;
	st.shared.f64 	[%r3], %fd33;
	bar.warp.sync 	-1;
	ld.shared.f64 	%fd34, [%r3+128];
	ld.shared.f64 	%fd35, [%r3];
	add.f64 	%fd36, %fd34, %fd35;
	st.shared.f64 	[%r3], %fd36;
	bar.warp.sync 	-1;
	ld.shared.f64 	%fd37, [%r3+64];
	ld.shared.f64 	%fd38, [%r3];
	add.f64 	%fd39, %fd37, %fd38;
	st.shared.f64 	[%r3], %fd39;
	bar.warp.sync 	-1;
	ld.shared.f64 	%fd40, [%r3+32];
	ld.shared.f64 	%fd41, [%r3];
	add.f64 	%fd42, %fd40, %fd41;
	st.shared.f64 	[%r3], %fd42;
	bar.warp.sync 	-1;
	ld.shared.f64 	%fd43, [%r3+16];
	ld.shared.f64 	%fd44, [%r3];
	add.f64 	%fd45, %fd43, %fd44;
	st.shared.f64 	[%r3], %fd45;
	bar.warp.sync 	-1;
	setp.ne.s32 	%p14, %r2, 0;
	@%p14 bra 	$L__BB1_17;
	ld.shared.f64 	%fd46, [_ZZ6resvecPdPKdS1_lE4smem];
	ld.shared.f64 	%fd47, [_ZZ6resvecPdPKdS1_lE4smem+8];
	add.f64 	%fd48, %fd46, %fd47;
	cvta.to.global.u64 	%rd36, %rd10;
	mul.wide.u32 	%rd37, %r1, 8;
	add.s64 	%rd38, %rd36, %rd37;
	st.global.f64 	[%rd38], %fd48;
$L__BB1_17:
	ret;

}
	// .globl	_Z17reduction_kernel2PdPKdl
.visible .entry _Z17reduction_kernel2PdPKdl(
	.param .u64 .ptr .align 1 _Z17reduction_kernel2PdPKdl_param_0,
	.param .u64 .ptr .align 1 _Z17reduction_kernel2PdPKdl_param_1,
	.param .u64 _Z17reduction_kernel2PdPKdl_param_2
)
{
	.reg .pred 	%p<8>;
	.reg .b32 	%r<8>;
	.reg .b64 	%rd<12>;
	.reg .b64 	%fd<32>;
	// demoted variable
	.shared .align 8 .b8 _ZZ17reduction_kernel2PdPKdlE4smem[8192];
	ld.param.u64 	%rd2, [_Z17reduction_kernel2PdPKdl_param_0];
	ld.param.u64 	%rd3, [_Z17reduction_kernel2PdPKdl_param_1];
	ld.param.u64 	%rd4, [_Z17reduction_kernel2PdPKdl_param_2];
	mov.u32 	%r1, %ctaid.x;
	mov.u32 	%r4, %ntid.x;
	mov.u32 	%r2, %tid.x;
	mad.lo.s32 	%r5, %r1, %r4, %r2;
	cvt.s64.s32 	%rd1, %r5;
	setp.le.s64 	%p1, %rd4, %rd1;
	shl.b32 	%r6, %r2, 3;
	mov.u32 	%r7, _ZZ17reduction_kernel2PdPKdlE4smem;
	add.s32 	%r3, %r7, %r6;
	@%p1 bra 	$L__BB2_2;
	cvta.to.global.u64 	%rd6, %rd3;
	shl.b64 	%rd7, %rd1, 3;
	add.s64 	%rd8, %rd6, %rd7;
	ld.global.f64 	%fd1, [%rd8];
	st.shared.f64 	[%r3], %fd1;
	bra.uni 	$L__BB2_3;
$L__BB2_2:
	mov.b64 	%rd5, 0;
	st.shared.u64 	[%r3], %rd5;
$L__BB2_3:
	bar.sync 	0;
	setp.gt.u32 	%p2, %r2, 511;
	@%p2 bra 	$L__BB2_5;
	ld.shared.f64 	%fd2, [%r3+4096];
	ld.shared.f64 	%fd3, [%r3];
	add.f64 	%fd4, %fd2, %fd3;
	st.shared.f64 	[%r3], %fd4;
$L__BB2_5:
	bar.sync 	0;
	setp.gt.u32 	%p3, %r2, 255;
	@%p3 bra 	$L__BB2_7;
	ld.shared.f64 	%fd5, [%r3+2048];
	ld.shared.f64 	%fd6, [%r3];
	add.f64 	%fd7, %fd5, %fd6;
	st.shared.f64 	[%r3], %fd7;
$L__BB2_7:
	bar.sync 	0;
	setp.gt.u32 	%p4, %r2, 127;
	@%p4 bra 	$L__BB2_9;
	ld.shared.f64 	%fd8, [%r3+1024];
	ld.shared.f64 	%fd9, [%r3];
	add.f64 	%fd10, %fd8, %fd9;
	st.shared.f64 	[%r3], %fd10;
$L__BB2_9:
	bar.sync 	0;
	setp.gt.u32 	%p5, %r2, 63;
	@%p5 bra 	$L__BB2_11;
	ld.shared.f64 	%fd11, [%r3+512];
	ld.shared.f64 	%fd12, [%r3];
	add.f64 	%fd13, %fd11, %fd12;
	st.shared.f64 	[%r3], %fd13;
$L__BB2_11:
	bar.sync 	0;
	setp.gt.u32 	%p6, %r2, 31;
	@%p6 bra 	$L__BB2_14;
	ld.shared.f64 	%fd14, [%r3+256];
	ld.shared.f64 	%fd15, [%r3];
	add.f64 	%fd16, %fd14, %fd15;
	st.shared.f64 	[%r3], %fd16;
	bar.warp.sync 	-1;
	ld.shared.f64 	%fd17, [%r3+128];
	ld.shared.f64 	%fd18, [%r3];
	add.f64 	%fd19, %fd17, %fd18;
	st.shared.f64 	[%r3], %fd19;
	bar.warp.sync 	-1;
	ld.shared.f64 	%fd20, [%r3+64];
	ld.shared.f64 	%fd21, [%r3];
	add.f64 	%fd22, %fd20, %fd21;
	st.shared.f64 	[%r3], %fd22;
	bar.warp.sync 	-1;
	ld.shared.f64 	%fd23, [%r3+32];
	ld.shared.f64 	%fd24, [%r3];
	add.f64 	%fd25, %fd23, %fd24;
	st.shared.f64 	[%r3], %fd25;
	bar.warp.sync 	-1;
	ld.shared.f64 	%fd26, [%r3+16];
	ld.shared.f64 	%fd27, [%r3];
	add.f64 	%fd28, %fd26, %fd27;
	st.shared.f64 	[%r3], %fd28;
	bar.warp.sync 	-1;
	setp.ne.s32 	%p7, %r2, 0;
	@%p7 bra 	$L__BB2_14;
	ld.shared.f64 	%fd29, [_ZZ17reduction_kernel2PdPKdlE4smem];
	ld.shared.f64 	%fd30, [_ZZ17reduction_kernel2PdPKdlE4smem+8];
	add.f64 	%fd31, %fd29, %fd30;
	cvta.to.global.u64 	%rd9, %rd2;
	mul.wide.u32 	%rd10, %r1, 8;
	add.s64 	%rd11, %rd9, %rd10;
	st.global.f64 	[%rd11], %fd31;
$L__BB2_14:
	ret;

}


// ===== COMPILED SASS (sm_100) =====

	.target	sm_100

	.elftype	@"ET_EXEC"


//--------------------- .note.nv.tkinfo           --------------------------
	.section	.note.nv.tkinfo,"",@"SHT_NOTE"
	.sectionflags	@"SHF_NOTE_NV_TKINFO"
	.tkinfo
        /*0018*/ 	.word	0x00000002
        /*0030*/ 	.string	""
        /*0030*/ 	.string	"ptxas"
        /*0030*/ 	.string	"Cuda compilation tools, release 13.0, V13.0.88"
        /*0030*/ 	.string	"Build cuda_13.0.r13.0/compiler.36424714_0"
        /*0030*/ 	.string	"-arch sm_100 -m 64 "



//--------------------- .note.nv.cuinfo           --------------------------
	.section	.note.nv.cuinfo,"",@"SHT_NOTE"
	.sectionflags	@"SHF_NOTE_NV_CUINFO"
        /*0018*/ 	.short	0x0002
        /*001a*/ 	.short	0x0064
        /*001c*/ 	.short	0x0082
	.zero		2


//--------------------- .nv.info                  --------------------------
	.section	.nv.info,"",@"SHT_CUDA_INFO"
	.align	4


	//----- nvinfo : EIATTR_REGCOUNT
	.align		4
        /*0000*/ 	.byte	0x04, 0x2f
        /*0002*/ 	.short	(.L_1 - .L_0)
	.align		4
.L_0:
        /*0004*/ 	.word	index@(_Z8gpJacobiPdPKdS1_l)
        /*0008*/ 	.word	0x00000018


	//----- nvinfo : EIATTR_FRAME_SIZE
	.align		4
.L_1:
        /*000c*/ 	.byte	0x04, 0x11
        /*000e*/ 	.short	(.L_3 - .L_2)
	.align		4
.L_2:
        /*0010*/ 	.word	index@($__internal_4_$__cuda_sm20_div_s64)
        /*0014*/ 	.word	0x00000000


	//----- nvinfo : EIATTR_FRAME_SIZE
	.align		4
.L_3:
        /*0018*/ 	.byte	0x04, 0x11
        /*001a*/ 	.short	(.L_5 - .L_4)
	.align		4
.L_4:
        /*001c*/ 	.word	index@($__internal_3_$__cuda_sm20_dblrcp_rn_slowpath_v3)
        /*0020*/ 	.word	0x00000000


	//----- nvinfo : EIATTR_FRAME_SIZE
	.align		4
.L_5:
        /*0024*/ 	.byte	0x04, 0x11
        /*0026*/ 	.short	(.L_7 - .L_6)
	.align		4
.L_6:
        /*0028*/ 	.word	index@(_Z8gpJacobiPdPKdS1_l)
        /*002c*/ 	.word	0x00000000


	//----- nvinfo : EIATTR_REGCOUNT
	.align		4
.L_7:
        /*0030*/ 	.byte	0x04, 0x2f
        /*0032*/ 	.short	(.L_9 - .L_8)
	.align		4
.L_8:
        /*0034*/ 	.word	index@(_Z6resvecPdPKdS1_l)
        /*0038*/ 	.word	0x0000001c


	//----- nvinfo : EIATTR_FRAME_SIZE
	.align		4
.L_9:
        /*003c*/ 	.byte	0x04, 0x11
        /*003e*/ 	.short	(.L_11 - .L_10)
	.align		4
.L_10:
        /*0040*/ 	.word	index@($__internal_2_$__cuda_sm20_div_s64)
        /*0044*/ 	.word	0x00000000


	//----- nvinfo : EIATTR_FRAME_SIZE
	.align		4
.L_11:
        /*0048*/ 	.byte	0x04, 0x11
        /*004a*/ 	.short	(.L_13 - .L_12)
	.align		4
.L_12:
        /*004c*/ 	.word	index@($__internal_1_$__cuda_sm20_div_rn_f64_full)
        /*0050*/ 	.word	0x00000000


	//----- nvinfo : EIATTR_FRAME_SIZE
	.align		4
.L_13:
        /*0054*/ 	.byte	0x04, 0x11
        /*0056*/ 	.short	(.L_15 - .L_14)
	.align		4
.L_14:
        /*0058*/ 	.word	index@($__internal_0_$__cuda_sm20_dblrcp_rn_slowpath_v3)
        /*005c*/ 	.word	0x00000000


	//----- nvinfo : EIATTR_FRAME_SIZE
	.align		4
.L_15:
        /*0060*/ 	.byte	0x04, 0x11
        /*0062*/ 	.short	(.L_17 - .L_16)
	.align		4
.L_16:
        /*0064*/ 	.word	index@(_Z6resvecPdPKdS1_l)
        /*0068*/ 	.word	0x00000000


	//----- nvinfo : EIATTR_REGCOUNT
	.align		4
.L_17:
        /*006c*/ 	.byte	0x04, 0x2f
        /*006e*/ 	.short	(.L_19 - .L_18)
	.align		4
.L_18:
        /*0070*/ 	.word	index@(_Z17reduction_kernel2PdPKdl)
        /*0074*/ 	.word	0x0000000e


	//----- nvinfo : EIATTR_FRAME_SIZE
	.align		4
.L_19:
        /*0078*/ 	.byte	0x04, 0x11
        /*007a*/ 	.short	(.L_21 - .L_20)
	.align		4
.L_20:
        /*007c*/ 	.word	index@(_Z17reduction_kernel2PdPKdl)
        /*0080*/ 	.word	0x00000000


	//----- nvinfo : EIATTR_MIN_STACK_SIZE
	.align		4
.L_21:
        /*0084*/ 	.byte	0x04, 0x12
        /*0086*/ 	.short	(.L_23 - .L_22)
	.align		4
.L_22:
        /*0088*/ 	.word	index@(_Z17reduction_kernel2PdPKdl)
        /*008c*/ 	.word	0x00000000


	//----- nvinfo : EIATTR_MIN_STACK_SIZE
	.align		4
.L_23:
        /*0090*/ 	.byte	0x04, 0x12
        /*0092*/ 	.short	(.L_25 - .L_24)
	.align		4
.L_24:
        /*0094*/ 	.word	index@(_Z6resvecPdPKdS1_l)
        /*0098*/ 	.word	0x00000000


	//----- nvinfo : EIATTR_MIN_STACK_SIZE
	.align		4
.L_25:
        /*009c*/ 	.byte	0x04, 0x12
        /*009e*/ 	.short	(.L_27 - .L_26)
	.align		4
.L_26:
        /*00a0*/ 	.word	index@(_Z8gpJacobiPdPKdS1_l)
        /*00a4*/ 	.word	0x00000000
.L_27:


//--------------------- .nv.compat                --------------------------
	.section	.nv.compat,"",@"SHT_CUDA_COMPAT_INFO"
	.align	4
        /*0000*/ 	.byte	0x02, 0x09, 0x00, 0x00, 0x02, 0x02, 0x01, 0x00, 0x02, 0x05, 0x05, 0x00, 0x03, 0x07, 0x01, 0x01
        /*0010*/ 	.byte	0x02, 0x03, 0x00, 0x00, 0x02, 0x06, 0x01, 0x00, 0x04, 0x0b, 0x08, 0x00, 0x01, 0x00, 0x00, 0x00
        /*0020*/ 	.byte	0x00, 0x00, 0x00, 0x00


//--------------------- .nv.info._Z17reduction_kernel2PdPKdl --------------------------
	.section	.nv.info._Z17reduction_kernel2PdPKdl,"",@"SHT_CUDA_INFO"
	.sectionflags	@""
	.align	4


	//----- nvinfo : EIATTR_CUDA_API_VERSION
	.align		4
        /*0000*/ 	.byte	0x04, 0x37
        /*0002*/ 	.short	(.L_29 - .L_28)
.L_28:
        /*0004*/ 	.word	0x00000082


	//----- nvinfo : EIATTR_KPARAM_INFO
	.align		4
.L_29:
        /*0008*/ 	.byte	0x04, 0x17
        /*000a*/ 	.short	(.L_31 - .L_30)
.L_30:
        /*000c*/ 	.word	0x00000000
        /*0010*/ 	.short	0x0002
        /*0012*/ 	.short	0x0010
        /*0014*/ 	.byte	0x00, 0xf0, 0x21, 0x00


	//----- nvinfo : EIATTR_KPARAM_INFO
	.align		4
.L_31:
        /*0018*/ 	.byte	0x04, 0x17
        /*001a*/ 	.short	(.L_33 - .L_32)
.L_32:
        /*001c*/ 	.word	0x00000000
        /*0020*/ 	.short	0x0001
        /*0022*/ 	.short	0x0008
        /*0024*/ 	.byte	0x00, 0xf5, 0x21, 0x00


	//----- nvinfo : EIATTR_KPARAM_INFO
	.align		4
.L_33:
        /*0028*/ 	.byte	0x04, 0x17
        /*002a*/ 	.short	(.L_35 - .L_34)
.L_34:
        /*002c*/ 	.word	0x00000000
        /*0030*/ 	.short	0x0000
        /*0032*/ 	.short	0x0000
        /*0034*/ 	.byte	0x00, 0xf5, 0x21, 0x00


	//----- nvinfo : EIATTR_SPARSE_MMA_MASK
	.align		4
.L_35:
        /*0038*/ 	.byte	0x03, 0x50
        /*003a*/ 	.short	0x0000


	//----- nvinfo : EIATTR_MAXREG_COUNT
	.align		4
        /*003c*/ 	.byte	0x03, 0x1b
        /*003e*/ 	.short	0x00ff


	//----- nvinfo : EIATTR_NUM_BARRIERS
	.align		4
        /*0040*/ 	.byte	0x02, 0x4c
        /*0042*/ 	.byte	0x01
	.zero		1


	//----- nvinfo : EIATTR_MERCURY_ISA_VERSION
	.align		4
        /*0044*/ 	.byte	0x03, 0x5f
        /*0046*/ 	.short	0x0101


	//----- nvinfo : EIATTR_COOP_GROUP_MASK_REGIDS
	.align		4
        /*0048*/ 	.byte	0x04, 0x29
        /*004a*/ 	.short	(.L_37 - .L_36)


	//   ....[0]....
.L_36:
        /*004c*/ 	.word	0xffffffff


	//   ....[1]....
        /*0050*/ 	.word	0xffffffff


	//   ....[2]....
        /*0054*/ 	.word	0xffffffff


	//   ....[3]....
        /*0058*/ 	.word	0xffffffff


	//   ....[4]....
        /*005c*/ 	.word	0xffffffff


	//----- nvinfo : EIATTR_COOP_GROUP_INSTR_OFFSETS
	.align		4
.L_37:
        /*0060*/ 	.byte	0x04, 0x28
        /*0062*/ 	.short	(.L_39 - .L_38)


	//   ....[0]....
.L_38:
        /*0064*/ 	.word	0x00000340


	//   ....[1]....
        /*0068*/ 	.word	0x00000390


	//   ....[2]....
        /*006c*/ 	.word	0x000003e0


	//   ....[3]....
        /*0070*/ 	.word	0x00000430


	//   ....[4]....
        /*0074*/ 	.word	0x00000480


	//----- nvinfo : EIATTR_VRC_CTA_INIT_COUNT
	.align		4
.L_39:
        /*0078*/ 	.byte	0x02, 0x4a
	.zero		1
	.zero		1


	//----- nvinfo : EIATTR_EXIT_INSTR_OFFSETS
	.align		4
        /*007c*/ 	.byte	0x04, 0x1c
        /*007e*/ 	.short	(.L_41 - .L_40)


	//   ....[0]....
.L_40:
        /*0080*/ 	.word	0x000002e0


	//   ....[1]....
        /*0084*/ 	.word	0x00000490


	//   ....[2]....
        /*0088*/ 	.word	0x000004f0


	//----- nvinfo : EIATTR_CBANK_PARAM_SIZE
	.align		4
.L_41:
        /*008c*/ 	.byte	0x03, 0x19
        /*008e*/ 	.short	0x0018


	//----- nvinfo : EIATTR_PARAM_CBANK
	.align		4
        /*0090*/ 	.byte	0x04, 0x0a
        /*0092*/ 	.short	(.L_43 - .L_42)
	.align		4
.L_42:
        /*0094*/ 	.word	index@(.nv.constant0._Z17reduction_kernel2PdPKdl)
        /*0098*/ 	.short	0x0380
        /*009a*/ 	.short	0x0018


	//----- nvinfo : EIATTR_SW_WAR
	.align		4
.L_43:
        /*009c*/ 	.byte	0x04, 0x36
        /*009e*/ 	.short	(.L_45 - .L_44)
.L_44:
        /*00a0*/ 	.word	0x00000008
.L_45:


//--------------------- .nv.info._Z6resvecPdPKdS1_l --------------------------
	.section	.nv.info._Z6resvecPdPKdS1_l,"",@"SHT_CUDA_INFO"
	.sectionflags	@""
	.align	4


	//----- nvinfo : EIATTR_CUDA_API_VERSION
	.align		4
        /*0000*/ 	.byte	0x04, 0x37
        /*0002*/ 	.short	(.L_47 - .L_46)
.L_46:
        /*0004*/ 	.word	0x00000082


	//----- nvinfo : EIATTR_KPARAM_INFO
	.align		4
.L_47:
        /*0008*/ 	.byte	0x04, 0x17
        /*000a*/ 	.short	(.L_49 - .L_48)
.L_48:
        /*000c*/ 	.word	0x00000000
        /*0010*/ 	.short	0x0003
        /*0012*/ 	.short	0x0018
        /*0014*/ 	.byte	0x00, 0xf0, 0x21, 0x00


	//----- nvinfo : EIATTR_KPARAM_INFO
	.align		4
.L_49:
        /*0018*/ 	.byte	0x04, 0x17
        /*001a*/ 	.short	(.L_51 - .L_50)
.L_50:
        /*001c*/ 	.word	0x00000000
        /*0020*/ 	.short	0x0002
        /*0022*/ 	.short	0x0010
        /*0024*/ 	.byte	0x00, 0xf5, 0x21, 0x00


	//----- nvinfo : EIATTR_KPARAM_INFO
	.align		4
.L_51:
        /*0028*/ 	.byte	0x04, 0x17
        /*002a*/ 	.short	(.L_53 - .L_52)
.L_52:
        /*002c*/ 	.word	0x00000000
        /*0030*/ 	.short	0x0001
        /*0032*/ 	.short	0x0008
        /*0034*/ 	.byte	0x00, 0xf5, 0x21, 0x00


	//----- nvinfo : EIATTR_KPARAM_INFO
	.align		4
.L_53:
        /*0038*/ 	.byte	0x04, 0x17
        /*003a*/ 	.short	(.L_55 - .L_54)
.L_54:
        /*003c*/ 	.word	0x00000000
        /*0040*/ 	.short	0x0000
        /*0042*/ 	.short	0x0000
        /*0044*/ 	.byte	0x00, 0xf5, 0x21, 0x00


	//----- nvinfo : EIATTR_SPARSE_MMA_MASK
	.align		4
.L_55:
        /*0048*/ 	.byte	0x03, 0x50
        /*004a*/ 	.short	0x0000


	//----- nvinfo : EIATTR_MAXREG_COUNT
	.align		4
        /*004c*/ 	.byte	0x03, 0x1b
        /*004e*/ 	.short	0x00ff


	//----- nvinfo : EIATTR_NUM_BARRIERS
	.align		4
        /*0050*/ 	.byte	0x02, 0x4c
        /*0052*/ 	.byte	0x01
	.zero		1


	//----- nvinfo : EIATTR_MERCURY_ISA_VERSION
	.align		4
        /*0054*/ 	.byte	0x03, 0x5f
        /*0056*/ 	.short	0x0101


	//----- nvinfo : EIATTR_COOP_GROUP_MASK_REGIDS
	.align		4
        /*0058*/ 	.byte	0x04, 0x29
        /*005a*/ 	.short	(.L_57 - .L_56)


	//   ....[0]....
.L_56:
        /*005c*/ 	.word	0xffffffff


	//   ....[1]....
        /*0060*/ 	.word	0xffffffff


	//   ....[2]....
        /*0064*/ 	.word	0xffffffff


	//   ....[3]....
        /*0068*/ 	.word	0xffffffff


	//   ....[4]....
        /*006c*/ 	.word	0xffffffff


	//----- nvinfo : EIATTR_COOP_GROUP_INSTR_OFFSETS
	.align		4
.L_57:
        /*0070*/ 	.byte	0x04, 0x28
        /*0072*/ 	.short	(.L_59 - .L_58)


	//   ....[0]....
.L_58:
        /*0074*/ 	.word	0x00000a90


	//   ....[1]....
        /*0078*/ 	.word	0x00000ae0


	//   ....[2]....
        /*007c*/ 	.word	0x00000b30


	//   ....[3]....
        /*0080*/ 	.word	0x00000b80


	//   ....[4]....
        /*0084*/ 	.word	0x00000bd0


	//----- nvinfo : EIATTR_VRC_CTA_INIT_COUNT
	.align		4
.L_59:
        /*0088*/ 	.byte	0x02, 0x4a
	.zero		1
	.zero		1


	//----- nvinfo : EIATTR_EXIT_INSTR_OFFSETS
	.align		4
        /*008c*/ 	.byte	0x04, 0x1c
        /*008e*/ 	.short	(.L_61 - .L_60)


	//   ....[0]....
.L_60:
        /*0090*/ 	.word	0x00000a30


	//   ....[1]....
        /*0094*/ 	.word	0x00000be0


	//   ....[2]....
        /*0098*/ 	.word	0x00000c70


	//----- nvinfo : EIATTR_CRS_STACK_SIZE
	.align		4
.L_61:
        /*009c*/ 	.byte	0x04, 0x1e
        /*009e*/ 	.short	(.L_63 - .L_62)
.L_62:
        /*00a0*/ 	.word	0x00000000


	//----- nvinfo : EIATTR_CBANK_PARAM_SIZE
	.align		4
.L_63:
        /*00a4*/ 	.byte	0x03, 0x19
        /*00a6*/ 	.short	0x0020


	//----- nvinfo : EIATTR_PARAM_CBANK
	.align		4
        /*00a8*/ 	.byte	0x04, 0x0a
        /*00aa*/ 	.short	(.L_65 - .L_64)
	.align		4
.L_64:
        /*00ac*/ 	.word	index@(.nv.constant0._Z6resvecPdPKdS1_l)
        /*00b0*/ 	.short	0x0380
        /*00b2*/ 	.short	0x0020


	//----- nvinfo : EIATTR_SW_WAR
	.align		4
.L_65:
        /*00b4*/ 	.byte	0x04, 0x36
        /*00b6*/ 	.short	(.L_67 - .L_66)
.L_66:
        /*00b8*/ 	.word	0x00000008
.L_67:


//--------------------- .nv.info._Z8gpJacobiPdPKdS1_l --------------------------
	.section	.nv.info._Z8gpJacobiPdPKdS1_l,"",@"SHT_CUDA_INFO"
	.sectionflags	@""
	.align	4


	//----- nvinfo : EIATTR_CUDA_API_VERSION
	.align		4
        /*0000*/ 	.byte	0x04, 0x37
        /*0002*/ 	.short	(.L_69 - .L_68)
.L_68:
        /*0004*/ 	.word	0x00000082


	//----- nvinfo : EIATTR_KPARAM_INFO
	.align		4
.L_69:
        /*0008*/ 	.byte	0x04, 0x17
        /*000a*/ 	.short	(.L_71 - .L_70)
.L_70:
        /*000c*/ 	.word	0x00000000
        /*0010*/ 	.short	0x0003
        /*0012*/ 	.short	0x0018
        /*0014*/ 	.byte	0x00, 0xf0, 0x21, 0x00


	//----- nvinfo : EIATTR_KPARAM_INFO
	.align		4
.L_71:
        /*0018*/ 	.byte	0x04, 0x17
        /*001a*/ 	.short	(.L_73 - .L_72)
.L_72:
        /*001c*/ 	.word	0x00000000
        /*0020*/ 	.short	0x0002
        /*0022*/ 	.short	0x0010
        /*0024*/ 	.byte	0x00, 0xf5, 0x21, 0x00


	//----- nvinfo : EIATTR_KPARAM_INFO
	.align		4
.L_73:
        /*0028*/ 	.byte	0x04, 0x17
        /*002a*/ 	.short	(.L_75 - .L_74)
.L_74:
        /*002c*/ 	.word	0x00000000
        /*0030*/ 	.short	0x0001
        /*0032*/ 	.short	0x0008
        /*0034*/ 	.byte	0x00, 0xf5, 0x21, 0x00


	//----- nvinfo : EIATTR_KPARAM_INFO
	.align		4
.L_75:
        /*0038*/ 	.byte	0x04, 0x17
        /*003a*/ 	.short	(.L_77 - .L_76)
.L_76:
        /*003c*/ 	.word	0x00000000
        /*0040*/ 	.short	0x0000
        /*0042*/ 	.short	0x0000
        /*0044*/ 	.byte	0x00, 0xf5, 0x21, 0x00


	//----- nvinfo : EIATTR_SPARSE_MMA_MASK
	.align		4
.L_77:
        /*0048*/ 	.byte	0x03, 0x50
        /*004a*/ 	.short	0x0000


	//----- nvinfo : EIATTR_MAXREG_COUNT
	.align		4
        /*004c*/ 	.byte	0x03, 0x1b
        /*004e*/ 	.short	0x00ff


	//----- nvinfo : EIATTR_MERCURY_ISA_VERSION
	.align		4
        /*0050*/ 	.byte	0x03, 0x5f
        /*0052*/ 	.short	0x0101


	//----- nvinfo : EIATTR_VRC_CTA_INIT_COUNT
	.align		4
        /*0054*/ 	.byte	0x02, 0x4a
	.zero		1
	.zero		1


	//----- nvinfo : EIATTR_EXIT_INSTR_OFFSETS
	.align		4
        /*0058*/ 	.byte	0x04, 0x1c
        /*005a*/ 	.short	(.L_79 - .L_78)


	//   ....[0]....
.L_78:
        /*005c*/ 	.word	0x00000360


	//   ....[1]....
        /*0060*/ 	.word	0x00000720


	//----- nvinfo : EIATTR_CRS_STACK_SIZE
	.align		4
.L_79:
        /*0064*/ 	.byte	0x04, 0x1e
        /*0066*/ 	.short	(.L_81 - .L_80)
.L_80:
        /*0068*/ 	.word	0x00000000


	//----- nvinfo : EIATTR_CBANK_PARAM_SIZE
	.align		4
.L_81:
        /*006c*/ 	.byte	0x03, 0x19
        /*006e*/ 	.short	0x0020


	//----- nvinfo : EIATTR_PARAM_CBANK
	.align		4
        /*0070*/ 	.byte	0x04, 0x0a
        /*0072*/ 	.short	(.L_83 - .L_82)
	.align		4
.L_82:
        /*0074*/ 	.word	index@(.nv.constant0._Z8gpJacobiPdPKdS1_l)
        /*0078*/ 	.short	0x0380
        /*007a*/ 	.short	0x0020


	//----- nvinfo : EIATTR_SW_WAR
	.align		4
.L_83:
        /*007c*/ 	.byte	0x04, 0x36
        /*007e*/ 	.short	(.L_85 - .L_84)
.L_84:
        /*0080*/ 	.word	0x00000008
.L_85:


//--------------------- .nv.callgraph             --------------------------
	.section	.nv.callgraph,"",@"SHT_CUDA_CALLGRAPH"
	.align	4
	.sectionentsize	8
	.align		4
        /*0000*/ 	.word	0x00000000
	.align		4
        /*0004*/ 	.word	0xffffffff
	.align		4
        /*0008*/ 	.word	0x00000000
	.align		4
        /*000c*/ 	.word	0xfffffffe
	.align		4
        /*0010*/ 	.word	0x00000000
	.align		4
        /*0014*/ 	.word	0xfffffffd
	.align		4
        /*0018*/ 	.word	0x00000000
	.align		4
        /*001c*/ 	.word	0xfffffffc


//--------------------- .text._Z17reduction_kernel2PdPKdl --------------------------
	.section	.text._Z17reduction_kernel2PdPKdl,"ax",@progbits
	.align	128
        .global         _Z17reduction_kernel2PdPKdl
        .type           _Z17reduction_kernel2PdPKdl,@function
        .size           _Z17reduction_kernel2PdPKdl,(.L_x_32 - _Z17reduction_kernel2PdPKdl)
        .other          _Z17reduction_kernel2PdPKdl,@"STO_CUDA_ENTRY STV_DEFAULT"
_Z17reduction_kernel2PdPKdl:
.text._Z17reduction_kernel2PdPKdl:
[----:B------:R-:W-:Y:S01]  /*0000*/  LDC R1, c[0x0][0x37c] ;  /* 0x0000df00ff017b82 */ /* 0x000fe20000000800 */
[----:B------:R-:W0:Y:S01]  /*0010*/  S2R R0, SR_CTAID.X ;  /* 0x0000000000007919 */ /* 0x000e220000002500 */
[----:B------:R-:W0:Y:S01]  /*0020*/  LDCU UR4, c[0x0][0x360] ;  /* 0x00006c00ff0477ac */ /* 0x000e220008000800 */
[----:B------:R-:W0:Y:S01]  /*0030*/  S2R R3, SR_TID.X ;  /* 0x0000000000037919 */ /* 0x000e220000002100 */
[----:B------:R-:W1:Y:S01]  /*0040*/  LDCU.64 UR6, c[0x0][0x390] ;  /* 0x00007200ff0677ac */ /* 0x000e620008000a00 */
[----:B0-----:R-:W-:-:S05]  /*0050*/  IMAD R2, R0, UR4, R3 ;  /* 0x0000000400027c24 */ /* 0x001fca000f8e0203 */
[----:B-1----:R-:W-:Y:S02]  /*0060*/  ISETP.GE.U32.AND P0, PT, R2, UR6, PT ;  /* 0x0000000602007c0c */ /* 0x002fe4000bf06070 */
[----:B------:R-:W-:-:S04]  /*0070*/  SHF.R.S32.HI R5, RZ, 0x1f, R2 ;  /* 0x0000001fff057819 */ /* 0x000fc80000011402 */
[----:B------:R-:W-:Y:S01]  /*0080*/  ISETP.GE.AND.EX P0, PT, R5, UR7, PT, P0 ;  /* 0x0000000705007c0c */ /* 0x000fe2000bf06300 */
[----:B------:R-:W0:-:S12]  /*0090*/  LDCU.64 UR6, c[0x0][0x358] ;  /* 0x00006b00ff0677ac */ /* 0x000e180008000a00 */
[----:B------:R-:W1:Y:S02]  /*00a0*/  @!P0 LDC.64 R6, c[0x0][0x388] ;  /* 0x0000e200ff068b82 */ /* 0x000e640000000a00 */
[----:B-1----:R-:W-:-:S04]  /*00b0*/  @!P0 LEA R4, P1, R2, R6, 0x3 ;  /* 0x0000000602048211 */ /* 0x002fc800078218ff */
[----:B------:R-:W-:-:S06]  /*00c0*/  @!P0 LEA.HI.X R5, R2, R7, R5, 0x3, P1 ;  /* 0x0000000702058211 */ /* 0x000fcc00008f1c05 */
[----:B0-----:R-:W2:Y:S01]  /*00d0*/  @!P0 LDG.E.64 R4, desc[UR6][R4.64] ;  /* 0x0000000604048981 */ /* 0x001ea2000c1e1b00 */
[----:B------:R-:W0:Y:S01]  /*00e0*/  S2UR UR5, SR_CgaCtaId ;  /* 0x00000000000579c3 */ /* 0x000e220000008800 */
[----:B------:R-:W-:Y:S01]  /*00f0*/  UMOV UR4, 0x400 ;  /* 0x0000040000047882 */ /* 0x000fe20000000000 */
[----:B------:R-:W-:Y:S01]  /*0100*/  ISETP.GT.U32.AND P1, PT, R3, 0x1ff, PT ;  /* 0x000001ff0300780c */ /* 0x000fe20003f24070 */
[----:B0-----:R-:W-:-:S06]  /*0110*/  ULEA UR4, UR5, UR4, 0x18 ;  /* 0x0000000405047291 */ /* 0x001fcc000f8ec0ff */
[----:B------:R-:W-:-:S05]  /*0120*/  LEA R2, R3, UR4, 0x3 ;  /* 0x0000000403027c11 */ /* 0x000fca000f8e18ff */
[----:B--2---:R-:W-:Y:S04]  /*0130*/  @!P0 STS.64 [R2], R4 ;  /* 0x0000000402008388 */ /* 0x004fe80000000a00 */
[----:B------:R-:W-:Y:S01]  /*0140*/  @P0 STS.64 [R2], RZ ;  /* 0x000000ff02000388 */ /* 0x000fe20000000a00 */
[----:B------:R-:W-:Y:S01]  /*0150*/  BAR.SYNC.DEFER_BLOCKING 0x0 ;  /* 0x0000000000007b1d */ /* 0x000fe20000010000 */
[----:B------:R-:W-:-:S05]  /*0160*/  ISETP.GT.U32.AND P0, PT, R3, 0xff, PT ;  /* 0x000000ff0300780c */ /* 0x000fca0003f04070 */
[----:B------:R-:W-:Y:S04]  /*0170*/  @!P1 LDS.64 R6, [R2+0x1000] ;  /* 0x0010000002069984 */ /* 0x000fe80000000a00 */
[----:B------:R-:W0:Y:S02]  /*0180*/  @!P1 LDS.64 R8, [R2] ;  /* 0x0000000002089984 */ /* 0x000e240000000a00 */
[----:B0-----:R-:W-:-:S07]  /*0190*/  @!P1 DADD R6, R6, R8 ;  /* 0x0000000006069229 */ /* 0x001fce0000000008 */
[----:B------:R-:W-:Y:S01]  /*01a0*/  @!P1 STS.64 [R2], R6 ;  /* 0x0000000602009388 */ /* 0x000fe20000000a00 */
        /* <DEDUP_REMOVED lines=17> */
[----:B------:R0:W-:Y:S01]  /*02c0*/  @!P0 STS.64 [R2], R6 ;  /* 0x0000000602008388 */ /* 0x0001e20000000a00 */
[----:B------:R-:W-:Y:S06]  /*02d0*/  BAR.SYNC.DEFER_BLOCKING 0x0 ;  /* 0x0000000000007b1d */ /* 0x000fec0000010000 */
[----:B------:R-:W-:Y:S05]  /*02e0*/  @P1 EXIT ;  /* 0x000000000000194d */ /* 0x000fea0003800000 */
[----:B------:R-:W-:Y:S01]  /*02f0*/  LDS.64 R4, [R2+0x100] ;  /* 0x0001000002047984 */ /* 0x000fe20000000a00 */
[----:B------:R-:W-:-:S03]  /*0300*/  ISETP.NE.AND P0, PT, R3, RZ, PT ;  /* 0x000000ff0300720c */ /* 0x000fc60003f05270 */
[----:B0-----:R-:W0:Y:S02]  /*0310*/  LDS.64 R6, [R2] ;  /* 0x0000000002067984 */ /* 0x001e240000000a00 */
[----:B0-----:R-:W-:-:S07]  /*0320*/  DADD R4, R4, R6 ;  /* 0x0000000004047229 */ /* 0x001fce0000000006 */
[----:B------:R-:W-:Y:S01]  /*0330*/  STS.64 [R2], R4 ;  /* 0x0000000402007388 */ /* 0x000fe20000000a00 */
[----:B------:R-:W-:-:S03]  /*0340*/  NOP ;  /* 0x0000000000007918 */ /* 0x000fc60000000000 */
[----:B------:R-:W-:Y:S04]  /*0350*/  LDS.64 R6, [R2+0x80] ;  /* 0x0000800002067984 */ /* 0x000fe80000000a00 */
[----:B------:R-:W0:Y:S02]  /*0360*/  LDS.64 R8, [R2] ;  /* 0x0000000002087984 */ /* 0x000e240000000a00 */
        /* <DEDUP_REMOVED lines=16> */
[----:B------:R0:W-:Y:S01]  /*0470*/  STS.64 [R2], R6 ;  /* 0x0000000602007388 */ /* 0x0001e20000000a00 */
[----:B------:R-:W-:Y:S01]  /*0480*/  NOP ;  /* 0x0000000000007918 */ /* 0x000fe20000000000 */
[----:B------:R-:W-:Y:S05]  /*0490*/  @P0 EXIT ;  /* 0x000000000000094d */ /* 0x000fea0003800000 */
[----:B0-----:R-:W0:Y:S01]  /*04a0*/  LDS.128 R4, [UR4] ;  /* 0x00000004ff047984 */ /* 0x001e220008000c00 */
[----:B------:R-:W1:Y:S02]  /*04b0*/  LDC.64 R2, c[0x0][0x380] ;  /* 0x0000e000ff027b82 */ /* 0x000e640000000a00 */
[----:B-1----:R-:W-:Y:S01]  /*04c0*/  IMAD.WIDE.U32 R2, R0, 0x8, R2 ;  /* 0x0000000800027825 */ /* 0x002fe200078e0002 */
[----:B0-----:R-:W-:-:S07]  /*04d0*/  DADD R4, R4, R6 ;  /* 0x0000000004047229 */ /* 0x001fce0000000006 */
[----:B------:R-:W-:Y:S01]  /*04e0*/  STG.E.64 desc[UR6][R2.64], R4 ;  /* 0x0000000402007986 */ /* 0x000fe2000c101b06 */
[----:B------:R-:W-:Y:S05]  /*04f0*/  EXIT ;  /* 0x000000000000794d */ /* 0x000fea0003800000 */
.L_x_0:
[----:B------:R-:W-:-:S00]  /*0500*/  BRA `(.L_x_0) ;  /* 0xfffffffc00fc7947 */ /* 0x000fc0000383ffff */
[----:B------:R-:W-:-:S00]  /*0510*/  NOP ;  /* 0x0000000000007918 */ /* 0x000fc00000000000 */
        /* <DEDUP_REMOVED lines=14> */
.L_x_32:


//--------------------- .text._Z6resvecPdPKdS1_l  --------------------------
	.section	.text._Z6resvecPdPKdS1_l,"ax",@progbits
	.align	128
        .global         _Z6resvecPdPKdS1_l
        .type           _Z6resvecPdPKdS1_l,@function
        .size           _Z6resvecPdPKdS1_l,(.L_x_29 - _Z6resvecPdPKdS1_l)
        .other          _Z6resvecPdPKdS1_l,@"STO_CUDA_ENTRY STV_DEFAULT"
_Z6resvecPdPKdS1_l:
.text._Z6resvecPdPKdS1_l:
[----:B------:R-:W-:Y:S01]  /*0000*/  LDC R1, c[0x0][0x37c] ;  /* 0x0000df00ff017b82 */ /* 0x000fe20000000800 */
[----:B------:R-:W0:Y:S01]  /*0010*/  S2R R0, SR_CTAID.X ;  /* 0x0000000000007919 */ /* 0x000e220000002500 */
[----:B------:R-:W1:Y:S01]  /*0020*/  LDCU.64 UR6, c[0x0][0x398] ;  /* 0x00007300ff0677ac */ /* 0x000e620008000a00 */
[----:B------:R-:W-:Y:S01]  /*0030*/  BSSY.RECONVERGENT B0, `(.L_x_1) ;  /* 0x0000028000007945 */ /* 0x000fe20003800200 */
[----:B------:R-:W0:Y:S01]  /*0040*/  S2R R11, SR_TID.X ;  /* 0x00000000000b7919 */ /* 0x000e220000002100 */
[----:B------:R-:W0:Y:S01]  /*0050*/  LDCU UR4, c[0x0][0x360] ;  /* 0x00006c00ff0477ac */ /* 0x000e220008000800 */
[----:B-1----:R-:W-:-:S04]  /*0060*/  UIADD3 UR6, UP0, UPT, UR6, 0x2, URZ ;  /* 0x0000000206067890 */ /* 0x002fc8000ff1e0ff */
[----:B------:R-:W-:Y:S01]  /*0070*/  UIADD3.X UR7, UPT, UPT, URZ, UR7, URZ, UP0, !UPT ;  /* 0x00000007ff077290 */ /* 0x000fe200087fe4ff */
[----:B0-----:R-:W-:-:S05]  /*0080*/  IMAD R2, R0, UR4, R11 ;  /* 0x0000000400027c24 */ /* 0x001fca000f8e020b */
[----:B------:R-:W-:-:S04]  /*0090*/  SHF.R.S32.HI R3, RZ, 0x1f, R2 ;  /* 0x0000001fff037819 */ /* 0x000fc80000011402 */
[----:B------:R-:W-:-:S04]  /*00a0*/  LOP3.LUT R4, R3, UR7, RZ, 0xfc, !PT ;  /* 0x0000000703047c12 */ /* 0x000fc8000f8efcff */
[----:B------:R-:W-:-:S13]  /*00b0*/  ISETP.NE.U32.AND P0, PT, R4, RZ, PT ;  /* 0x000000ff0400720c */ /* 0x000fda0003f05070 */
[----:B------:R-:W-:Y:S05]  /*00c0*/  @P0 BRA `(.L_x_2) ;  /* 0x0000000000580947 */ /* 0x000fea0003800000 */
[----:B------:R-:W0:Y:S01]  /*00d0*/  I2F.U32.RP R3, UR6 ;  /* 0x0000000600037d06 */ /* 0x000e220008209000 */
[----:B------:R-:W-:-:S07]  /*00e0*/  ISETP.NE.U32.AND P2, PT, RZ, UR6, PT ;  /* 0x00000006ff007c0c */ /* 0x000fce000bf45070 */
[----:B0-----:R-:W0:Y:S02]  /*00f0*/  MUFU.RCP R3, R3 ;  /* 0x0000000300037308 */ /* 0x001e240000001000 */
[----:B0-----:R-:W-:Y:S02]  /*0100*/  VIADD R4, R3, 0xffffffe ;  /* 0x0ffffffe03047836 */ /* 0x001fe40000000000 */
[----:B------:R-:W-:-:S04]  /*0110*/  IMAD.MOV.U32 R3, RZ, RZ, RZ ;  /* 0x000000ffff037224 */ /* 0x000fc800078e00ff */
[----:B------:R0:W1:Y:S02]  /*0120*/  F2I.FTZ.U32.TRUNC.NTZ R5, R4 ;  /* 0x0000000400057305 */ /* 0x000064000021f000 */
[----:B0-----:R-:W-:Y:S02]  /*0130*/  IMAD.MOV.U32 R4, RZ, RZ, RZ ;  /* 0x000000ffff047224 */ /* 0x001fe400078e00ff */
[----:B-1----:R-:W-:-:S04]  /*0140*/  IMAD.MOV R7, RZ, RZ, -R5 ;  /* 0x000000ffff077224 */ /* 0x002fc800078e0a05 */
[----:B------:R-:W-:-:S04]  /*0150*/  IMAD R7, R7, UR6, RZ ;  /* 0x0000000607077c24 */ /* 0x000fc8000f8e02ff */
[----:B------:R-:W-:-:S06]  /*0160*/  IMAD.HI.U32 R5, R5, R7, R4 ;  /* 0x0000000705057227 */ /* 0x000fcc00078e0004 */
[----:B------:R-:W-:-:S04]  /*0170*/  IMAD.HI.U32 R6, R5, R2, RZ ;  /* 0x0000000205067227 */ /* 0x000fc800078e00ff */
[----:B------:R-:W-:-:S04]  /*0180*/  IMAD.MOV R5, RZ, RZ, -R6 ;  /* 0x000000ffff057224 */ /* 0x000fc800078e0a06 */
[----:B------:R-:W-:-:S05]  /*0190*/  IMAD R5, R5, UR6, R2 ;  /* 0x0000000605057c24 */ /* 0x000fca000f8e0202 */
[----:B------:R-:W-:-:S13]  /*01a0*/  ISETP.GE.U32.AND P0, PT, R5, UR6, PT ;  /* 0x0000000605007c0c */ /* 0x000fda000bf06070 */
[----:B------:R-:W-:Y:S02]  /*01b0*/  @P0 VIADD R5, R5, -UR6 ;  /* 0x8000000605050c36 */ /* 0x000fe40008000000 */
[----:B------:R-:W-:-:S03]  /*01c0*/  @P0 VIADD R6, R6, 0x1 ;  /* 0x0000000106060836 */ /* 0x000fc60000000000 */
[----:B------:R-:W-:-:S13]  /*01d0*/  ISETP.GE.U32.AND P1, PT, R5, UR6, PT ;  /* 0x0000000605007c0c */ /* 0x000fda000bf26070 */
[----:B------:R-:W-:Y:S01]  /*01e0*/  @P1 VIADD R6, R6, 0x1 ;  /* 0x0000000106061836 */ /* 0x000fe20000000000 */
[----:B------:R-:W-:-:S05]  /*01f0*/  @!P2 LOP3.LUT R6, RZ, UR6, RZ, 0x33, !PT ;  /* 0x00000006ff06ac12 */ /* 0x000fca000f8e33ff */
[----:B------:R-:W-:-:S04]  /*0200*/  IMAD.MOV R5, RZ, RZ, -R6 ;  /* 0x000000ffff057224 */ /* 0x000fc800078e0a06 */
[----:B------:R-:W-:Y:S01]  /*0210*/  IMAD R2, R5, UR6, R2 ;  /* 0x0000000605027c24 */ /* 0x000fe2000f8e0202 */
[----:B------:R-:W-:Y:S06]  /*0220*/  BRA `(.L_x_3) ;  /* 0x0000000000207947 */ /* 0x000fec0003800000 */
.L_x_2:
[----:B------:R-:W-:-:S07]  /*0230*/  MOV R4, 0x250 ;  /* 0x0000025000047802 */ /* 0x000fce0000000f00 */
[----:B------:R-:W-:Y:S05]  /*0240*/  CALL.REL.NOINC `($__internal_2_$__cuda_sm20_div_s64) ;  /* 0x0000001000a07944 */ /* 0x000fea0003c00000 */
[----:B------:R-:W-:-:S05]  /*0250*/  IADD3 R5, P0, PT, RZ, -R6, RZ ;  /* 0x80000006ff057210 */ /* 0x000fca0007f1e0ff */
[----:B------:R-:W-:Y:S02]  /*0260*/  IMAD.X R4, RZ, RZ, ~R7, P0 ;  /* 0x000000ffff047224 */ /* 0x000fe400000e0e07 */
[----:B------:R-:W-:-:S04]  /*0270*/  IMAD.WIDE.U32 R2, R5, UR6, R2 ;  /* 0x0000000605027c25 */ /* 0x000fc8000f8e0002 */
[----:B------:R-:W-:-:S04]  /*0280*/  IMAD R4, R4, UR6, RZ ;  /* 0x0000000604047c24 */ /* 0x000fc8000f8e02ff */
[----:B------:R-:W-:-:S04]  /*0290*/  IMAD R5, R5, UR7, R4 ;  /* 0x0000000705057c24 */ /* 0x000fc8000f8e0204 */
[----:B------:R-:W-:-:S07]  /*02a0*/  IMAD.IADD R3, R3, 0x1, R5 ;  /* 0x0000000103037824 */ /* 0x000fce00078e0205 */
.L_x_3:
[----:B------:R-:W-:Y:S05]  /*02b0*/  BSYNC.RECONVERGENT B0 ;  /* 0x0000000000007941 */ /* 0x000fea0003800200 */
.L_x_1:
[----:B------:R-:W0:Y:S01]  /*02c0*/  LDCU.64 UR10, c[0x0][0x398] ;  /* 0x00007300ff0a77ac */ /* 0x000e220008000a00 */
[----:B------:R-:W1:Y:S01]  /*02d0*/  S2UR UR5, SR_CgaCtaId ;  /* 0x00000000000579c3 */ /* 0x000e620000008800 */
[----:B------:R-:W-:Y:S01]  /*02e0*/  ISETP.GE.AND P0, PT, R6, 0x1, PT ;  /* 0x000000010600780c */ /* 0x000fe20003f06270 */
[----:B------:R-:W-:Y:S01]  /*02f0*/  BSSY.RECONVERGENT B0, `(.L_x_4) ;  /* 0x0000059000007945 */ /* 0x000fe20003800200 */
[C---:B------:R-:W-:Y:S01]  /*0300*/  ISETP.LT.U32.AND P1, PT, R2.reuse, 0x1, PT ;  /* 0x000000010200780c */ /* 0x040fe20003f21070 */
[----:B------:R-:W-:Y:S01]  /*0310*/  UMOV UR4, 0x400 ;  /* 0x0000040000047882 */ /* 0x000fe20000000000 */
[----:B------:R-:W-:Y:S01]  /*0320*/  SHF.R.S32.HI R4, RZ, 0x1f, R6 ;  /* 0x0000001fff047819 */ /* 0x000fe20000011406 */
[----:B------:R-:W2:Y:S01]  /*0330*/  LDCU.64 UR8, c[0x0][0x358] ;  /* 0x00006b00ff0877ac */ /* 0x000ea20008000a00 */
[----:B------:R-:W-:Y:S02]  /*0340*/  ISETP.LT.OR.EX P0, PT, R3, RZ, !P0, P1 ;  /* 0x000000ff0300720c */ /* 0x000fe40004701710 */
[----:B0-----:R-:W-:-:S02]  /*0350*/  ISETP.GT.U32.AND P1, PT, R2, UR10, PT ;  /* 0x0000000a02007c0c */ /* 0x001fc4000bf24070 */
[----:B------:R-:W-:Y:S02]  /*0360*/  ISETP.GT.U32.AND P2, PT, R6, UR10, PT ;  /* 0x0000000a06007c0c */ /* 0x000fe4000bf44070 */
[----:B------:R-:W-:Y:S01]  /*0370*/  ISETP.GT.OR.EX P0, PT, R3, UR11, P0, P1 ;  /* 0x0000000b03007c0c */ /* 0x000fe20008704710 */
[----:B-1----:R-:W-:-:S03]  /*0380*/  ULEA UR4, UR5, UR4, 0x18 ;  /* 0x0000000405047291 */ /* 0x002fc6000f8ec0ff */
[----:B------:R-:W-:-:S03]  /*0390*/  ISETP.GT.OR.EX P0, PT, R4, UR11, P0, P2 ;  /* 0x0000000b04007c0c */ /* 0x000fc60008704720 */
[----:B------:R-:W-:-:S10]  /*03a0*/  LEA R10, R11, UR4, 0x3 ;  /* 0x000000040b0a7c11 */ /* 0x000fd4000f8e18ff */
[----:B--2---:R-:W-:Y:S05]  /*03b0*/  @P0 BRA `(.L_x_5) ;  /* 0x00000004002c0947 */ /* 0x004fea0003800000 */
[----:B------:R-:W0:Y:S02]  /*03c0*/  LDCU.64 UR4, c[0x0][0x398] ;  /* 0x00007300ff0477ac */ /* 0x000e240008000a00 */
[----:B0-----:R-:W0:Y:S02]  /*03d0*/  I2F.F64.S64 R4, UR4 ;  /* 0x0000000400047d12 */ /* 0x001e240008301c00 */
[----:B0-----:R-:W-:-:S08]  /*03e0*/  DADD R4, R4, 1 ;  /* 0x3ff0000004047429 */ /* 0x001fd00000000000 */
[----:B------:R-:W-:-:S06]  /*03f0*/  DMUL R12, R4, R4 ;  /* 0x00000004040c7228 */ /* 0x000fcc0000000000 */
[----:B------:R-:W0:Y:S04]  /*0400*/  MUFU.RCP64H R5, R13 ;  /* 0x0000000d00057308 */ /* 0x000e280000001800 */
[----:B------:R-:W-:-:S05]  /*0410*/  VIADD R4, R13, 0x300402 ;  /* 0x003004020d047836 */ /* 0x000fca0000000000 */
[----:B------:R-:W-:Y:S01]  /*0420*/  FSETP.GEU.AND P0, PT, |R4|, 5.8789094863358348022e-39, PT ;  /* 0x004004020400780b */ /* 0x000fe20003f0e200 */
[----:B0-----:R-:W-:-:S08]  /*0430*/  DFMA R8, -R12, R4, 1 ;  /* 0x3ff000000c08742b */ /* 0x001fd00000000104 */
[----:B------:R-:W-:-:S08]  /*0440*/  DFMA R8, R8, R8, R8 ;  /* 0x000000080808722b */ /* 0x000fd00000000008 */
[----:B------:R-:W-:-:S08]  /*0450*/  DFMA R8, R4, R8, R4 ;  /* 0x000000080408722b */ /* 0x000fd00000000004 */
[----:B------:R-:W-:-:S08]  /*0460*/  DFMA R14, -R12, R8, 1 ;  /* 0x3ff000000c0e742b */ /* 0x000fd00000000108 */
[----:B------:R-:W-:Y:S01]  /*0470*/  DFMA R4, R8, R14, R8 ;  /* 0x0000000e0804722b */ /* 0x000fe20000000008 */
[----:B------:R-:W-:Y:S10]  /*0480*/  @P0 BRA `(.L_x_6) ;  /* 0x0000000000100947 */ /* 0x000ff40003800000 */
[----:B------:R-:W-:Y:S02]  /*0490*/  LOP3.LUT R4, R13, 0x7fffffff, RZ, 0xc0, !PT ;  /* 0x7fffffff0d047812 */ /* 0x000fe400078ec0ff */
[----:B------:R-:W-:-:S03]  /*04a0*/  MOV R8, 0x4d0 ;  /* 0x000004d000087802 */ /* 0x000fc60000000f00 */
[----:B------:R-:W-:-:S07]  /*04b0*/  VIADD R14, R4, 0xfff00000 ;  /* 0xfff00000040e7836 */ /* 0x000fce0000000000 */
[----:B------:R-:W-:Y:S05]  /*04c0*/  CALL.REL.NOINC `($__internal_0_$__cuda_sm20_dblrcp_rn_slowpath_v3) ;  /* 0x0000000400ec7944 */ /* 0x000fea0003c00000 */
.L_x_6:
[C---:B------:R-:W-:Y:S01]  /*04d0*/  VIADD R13, R6.reuse, 0xffffffff ;  /* 0xffffffff060d7836 */ /* 0x040fe20000000000 */
[----:B------:R-:W0:Y:S01]  /*04e0*/  LDCU.64 UR4, c[0x0][0x388] ;  /* 0x00007100ff0477ac */ /* 0x000e220008000a00 */
[----:B------:R-:W-:Y:S01]  /*04f0*/  LOP3.LUT R15, R6, 0x7fffffff, RZ, 0xc0, !PT ;  /* 0x7fffffff060f7812 */ /* 0x000fe200078ec0ff */
[----:B------:R-:W-:Y:S02]  /*0500*/  IMAD.MOV.U32 R8, RZ, RZ, R2 ;  /* 0x000000ffff087224 */ /* 0x000fe400078e0002 */
[----:B------:R-:W-:Y:S01]  /*0510*/  SHF.R.S32.HI R7, RZ, 0x1f, R13 ;  /* 0x0000001fff077819 */ /* 0x000fe2000001140d */
[----:B------:R-:W-:Y:S02]  /*0520*/  IMAD.MOV.U32 R9, RZ, RZ, R3 ;  /* 0x000000ffff097224 */ /* 0x000fe400078e0003 */
[----:B------:R-:W-:-:S04]  /*0530*/  IMAD.WIDE.U32 R2, R15, UR6, R8 ;  /* 0x000000060f027c25 */ /* 0x000fc8000f8e0008 */
[----:B------:R-:W-:Y:S02]  /*0540*/  IMAD R12, R7, UR6, RZ ;  /* 0x00000006070c7c24 */ /* 0x000fe4000f8e02ff */
[----:B------:R-:W-:Y:S02]  /*0550*/  IMAD R3, R15, UR7, R3 ;  /* 0x000000070f037c24 */ /* 0x000fe4000f8e0203 */
[----:B------:R-:W-:-:S04]  /*0560*/  IMAD.WIDE.U32 R14, R13, UR6, R8 ;  /* 0x000000060d0e7c25 */ /* 0x000fc8000f8e0008 */
[----:B------:R-:W-:Y:S01]  /*0570*/  IMAD R7, R13, UR7, R12 ;  /* 0x000000070d077c24 */ /* 0x000fe2000f8e020c */
[C---:B------:R-:W-:Y:S01]  /*0580*/  SHF.L.U64.HI R13, R2.reuse, 0x3, R3 ;  /* 0x00000003020d7819 */ /* 0x040fe20000010203 */
[----:B------:R-:W-:Y:S01]  /*0590*/  IMAD.SHL.U32 R12, R2, 0x8, RZ ;  /* 0x00000008020c7824 */ /* 0x000fe200078e00ff */
[----:B0-----:R-:W-:Y:S01]  /*05a0*/  LEA R18, P1, R14, UR4, 0x3 ;  /* 0x000000040e127c11 */ /* 0x001fe2000f8218ff */
[----:B------:R-:W-:Y:S02]  /*05b0*/  IMAD.IADD R7, R15, 0x1, R7 ;  /* 0x000000010f077824 */ /* 0x000fe400078e0207 */
[----:B------:R-:W-:Y:S01]  /*05c0*/  VIADD R15, R6, 0x1 ;  /* 0x00000001060f7836 */ /* 0x000fe20000000000 */
[----:B------:R-:W-:Y:S02]  /*05d0*/  IADD3 R2, P0, PT, R12, UR4, RZ ;  /* 0x000000040c027c10 */ /* 0x000fe4000ff1e0ff */
[----:B------:R-:W-:Y:S02]  /*05e0*/  LEA.HI.X R19, R14, UR5, R7, 0x3, P1 ;  /* 0x000000050e137c11 */ /* 0x000fe400088f1c07 */
[----:B------:R-:W-:Y:S01]  /*05f0*/  IADD3.X R3, PT, PT, R13, UR5, RZ, P0, !PT ;  /* 0x000000050d037c10 */ /* 0x000fe200087fe4ff */
[----:B------:R-:W-:-:S03]  /*0600*/  IMAD.WIDE.U32 R8, R15, UR6, R8 ;  /* 0x000000060f087c25 */ /* 0x000fc6000f8e0008 */
[----:B------:R-:W2:Y:S04]  /*0610*/  LDG.E.64 R18, desc[UR8][R18.64] ;  /* 0x0000000812127981 */ /* 0x000ea8000c1e1b00 */
[----:B------:R-:W2:Y:S01]  /*0620*/  LDG.E.64 R6, desc[UR8][R2.64+-0x8] ;  /* 0xfffff80802067981 */ /* 0x000ea2000c1e1b00 */
[----:B------:R-:W-:Y:S01]  /*0630*/  IMAD R9, R15, UR7, R9 ;  /* 0x000000070f097c24 */ /* 0x000fe2000f8e0209 */
[C---:B------:R-:W-:Y:S02]  /*0640*/  LEA R24, P0, R8.reuse, UR4, 0x3 ;  /* 0x0000000408187c11 */ /* 0x040fe4000f8018ff */
[----:B------:R-:W3:Y:S02]  /*0650*/  LDG.E.64 R16, desc[UR8][R2.64+0x8] ;  /* 0x0000080802107981 */ /* 0x000ee4000c1e1b00 */
[----:B------:R-:W-:-:S02]  /*0660*/  LEA.HI.X R25, R8, UR5, R9, 0x3, P0 ;  /* 0x0000000508197c11 */ /* 0x000fc400080f1c09 */
[----:B------:R-:W4:Y:S04]  /*0670*/  LDG.E.64 R14, desc[UR8][R2.64] ;  /* 0x00000008020e7981 */ /* 0x000f28000c1e1b00 */
[----:B------:R-:W5:Y:S01]  /*0680*/  LDG.E.64 R8, desc[UR8][R24.64] ;  /* 0x0000000818087981 */ /* 0x000f62000c1e1b00 */
[----:B------:R-:W0:Y:S01]  /*0690*/  MUFU.RCP64H R21, R5 ;  /* 0x0000000500157308 */ /* 0x000e220000001800 */
[----:B------:R-:W-:-:S06]  /*06a0*/  IMAD.MOV.U32 R20, RZ, RZ, 0x1 ;  /* 0x00000001ff147424 */ /* 0x000fcc00078e00ff */
[----:B0-----:R-:W-:-:S08]  /*06b0*/  DFMA R22, R20, -R4, 1 ;  /* 0x3ff000001416742b */ /* 0x001fd00000000804 */
[----:B------:R-:W-:-:S08]  /*06c0*/  DFMA R22, R22, R22, R22 ;  /* 0x000000161616722b */ /* 0x000fd00000000016 */
[----:B------:R-:W-:Y:S01]  /*06d0*/  DFMA R22, R20, R22, R20 ;  /* 0x000000161416722b */ /* 0x000fe20000000014 */
[----:B------:R-:W-:Y:S01]  /*06e0*/  BSSY.RECONVERGENT B1, `(.L_x_7) ;  /* 0x0000010000017945 */ /* 0x000fe20003800200 */
[----:B--2---:R-:W-:-:S08]  /*06f0*/  DADD R6, -R6, -R18 ;  /* 0x0000000006067229 */ /* 0x004fd00000000912 */
[----:B---3--:R-:W-:Y:S02]  /*0700*/  DADD R6, R6, -R16 ;  /* 0x0000000006067229 */ /* 0x008fe40000000810 */
[----:B------:R-:W-:-:S06]  /*0710*/  DFMA R16, R22, -R4, 1 ;  /* 0x3ff000001610742b */ /* 0x000fcc0000000804 */
[----:B-----5:R-:W-:Y:S02]  /*0720*/  DADD R6, R6, -R8 ;  /* 0x0000000006067229 */ /* 0x020fe40000000808 */
[----:B------:R-:W-:-:S06]  /*0730*/  DFMA R16, R22, R16, R22 ;  /* 0x000000101610722b */ /* 0x000fcc0000000016 */
[----:B----4-:R-:W-:-:S08]  /*0740*/  DFMA R6, R14, 4, R6 ;  /* 0x401000000e06782b */ /* 0x010fd00000000006 */
[----:B------:R-:W-:-:S08]  /*0750*/  DMUL R2, R6, R16 ;  /* 0x0000001006027228 */ /* 0x000fd00000000000 */
[----:B------:R-:W-:-:S08]  /*0760*/  DFMA R8, R2, -R4, R6 ;  /* 0x800000040208722b */ /* 0x000fd00000000006 */
[----:B------:R-:W-:Y:S01]  /*0770*/  DFMA R2, R16, R8, R2 ;  /* 0x000000081002722b */ /* 0x000fe20000000002 */
[----:B------:R-:W-:-:S09]  /*0780*/  FSETP.GEU.AND P1, PT, |R7|, 6.5827683646048100446e-37, PT ;  /* 0x036000000700780b */ /* 0x000fd20003f2e200 */
[----:B------:R-:W-:-:S05]  /*0790*/  FFMA R8, RZ, R5, R3 ;  /* 0x00000005ff087223 */ /* 0x000fca0000000003 */
[----:B------:R-:W-:-:S13]  /*07a0*/  FSETP.GT.AND P0, PT, |R8|, 1.469367938527859385e-39, PT ;  /* 0x001000000800780b */ /* 0x000fda0003f04200 */
[----:B------:R-:W-:Y:S05]  /*07b0*/  @P0 BRA P1, `(.L_x_8) ;  /* 0x0000000000080947 */ /* 0x000fea0000800000 */
[----:B------:R-:W-:-:S07]  /*07c0*/  MOV R22, 0x7e0 ;  /* 0x000007e000167802 */ /* 0x000fce0000000f00 */
[----:B------:R-:W-:Y:S05]  /*07d0*/  CALL.REL.NOINC `($__internal_1_$__cuda_sm20_div_rn_f64_full) ;  /* 0x0000000400cc7944 */ /* 0x000fea0003c00000 */
.L_x_8:
[----:B------:R-:W-:Y:S05]  /*07e0*/  BSYNC.RECONVERGENT B1 ;  /* 0x0000000000017941 */ /* 0x000fea0003800200 */
.L_x_7:
[----:B------:R-:W0:Y:S02]  /*07f0*/  LDCU.64 UR4, c[0x0][0x390] ;  /* 0x00007200ff0477ac */ /* 0x000e240008000a00 */
[----:B0-----:R-:W-:-:S04]  /*0800*/  IADD3 R12, P0, PT, R12, UR4, RZ ;  /* 0x000000040c0c7c10 */ /* 0x001fc8000ff1e0ff */
[----:B------:R-:W-:-:S05]  /*0810*/  IADD3.X R13, PT, PT, R13, UR5, RZ, P0, !PT ;  /* 0x000000050d0d7c10 */ /* 0x000fca00087fe4ff */
[----:B------:R-:W2:Y:S02]  /*0820*/  LDG.E.64 R4, desc[UR8][R12.64] ;  /* 0x000000080c047981 */ /* 0x000ea4000c1e1b00 */
[----:B--2---:R-:W-:-:S08]  /*0830*/  DADD R4, -R4, R2 ;  /* 0x0000000004047229 */ /* 0x004fd00000000102 */
[----:B------:R-:W-:-:S07]  /*0840*/  DMUL R4, R4, R4 ;  /* 0x0000000404047228 */ /* 0x000fce0000000000 */
[----:B------:R1:W-:Y:S01]  /*0850*/  STS.64 [R10], R4 ;  /* 0x000000040a007388 */ /* 0x0003e20000000a00 */
[----:B------:R-:W-:Y:S05]  /*0860*/  BRA `(.L_x_9) ;  /* 0x0000000000047947 */ /* 0x000fea0003800000 */
.L_x_5:
[----:B------:R0:W-:Y:S02]  /*0870*/  STS.64 [R10], RZ ;  /* 0x000000ff0a007388 */ /* 0x0001e40000000a00 */
.L_x_9:
[----:B------:R-:W-:Y:S05]  /*0880*/  BSYNC.RECONVERGENT B0 ;  /* 0x0000000000007941 */ /* 0x000fea0003800200 */
.L_x_4:
[----:B------:R-:W-:Y:S01]  /*0890*/  BAR.SYNC.DEFER_BLOCKING 0x0 ;  /* 0x0000000000007b1d */ /* 0x000fe20000010000 */
[C---:B------:R-:W-:Y:S02]  /*08a0*/  ISETP.GT.U32.AND P0, PT, R11.reuse, 0x1ff, PT ;  /* 0x000001ff0b00780c */ /* 0x040fe40003f04070 */
[----:B------:R-:W-:-:S11]  /*08b0*/  ISETP.GT.U32.AND P1, PT, R11, 0xff, PT ;  /* 0x000000ff0b00780c */ /* 0x000fd60003f24070 */
[----:B------:R-:W-:Y:S04]  /*08c0*/  @!P0 LDS.64 R2, [R10+0x1000] ;  /* 0x001000000a028984 */ /* 0x000fe80000000a00 */
[----:B-1----:R-:W1:Y:S02]  /*08d0*/  @!P0 LDS.64 R4, [R10] ;  /* 0x000000000a048984 */ /* 0x002e640000000a00 */
[----:B-1----:R-:W-:-:S07]  /*08e0*/  @!P0 DADD R2, R2, R4 ;  /* 0x0000000002028229 */ /* 0x002fce0000000004 */
[----:B------:R-:W-:Y:S01]  /*08f0*/  @!P0 STS.64 [R10], R2 ;  /* 0x000000020a008388 */ /* 0x000fe20000000a00 */
[----:B------:R-:W-:Y:S01]  /*0900*/  BAR.SYNC.DEFER_BLOCKING 0x0 ;  /* 0x0000000000007b1d */ /* 0x000fe20000010000 */
[----:B------:R-:W-:-:S05]  /*0910*/  ISETP.GT.U32.AND P0, PT, R11, 0x7f, PT ;  /* 0x0000007f0b00780c */ /* 0x000fca0003f04070 */
[----:B------:R-:W-:Y:S04]  /*0920*/  @!P1 LDS.64 R4, [R10+0x800] ;  /* 0x000800000a049984 */ /* 0x000fe80000000a00 */
[----:B------:R-:W1:Y:S02]  /*0930*/  @!P1 LDS.64 R6, [R10] ;  /* 0x000000000a069984 */ /* 0x000e640000000a00 */
        /* <DEDUP_REMOVED lines=13> */
[----:B------:R1:W-:Y:S01]  /*0a10*/  @!P1 STS.64 [R10], R2 ;  /* 0x000000020a009388 */ /* 0x0003e20000000a00 */
[----:B------:R-:W-:Y:S06]  /*0a20*/  BAR.SYNC.DEFER_BLOCKING 0x0 ;  /* 0x0000000000007b1d */ /* 0x000fec0000010000 */
[----:B------:R-:W-:Y:S05]  /*0a30*/  @P0 EXIT ;  /* 0x000000000000094d */ /* 0x000fea0003800000 */
[----:B-1----:R-:W-:Y:S01]  /*0a40*/  LDS.64 R2, [R10+0x100] ;  /* 0x000100000a027984 */ /* 0x002fe20000000a00 */
[----:B------:R-:W-:-:S03]  /*0a50*/  ISETP.NE.AND P0, PT, R11, RZ, PT ;  /* 0x000000ff0b00720c */ /* 0x000fc60003f05270 */
[----:B------:R-:W1:Y:S02]  /*0a60*/  LDS.64 R4, [R10] ;  /* 0x000000000a047984 */ /* 0x000e640000000a00 */
[----:B-1----:R-:W-:-:S07]  /*0a70*/  DADD R2, R2, R4 ;  /* 0x0000000002027229 */ /* 0x002fce0000000004 */
[----:B------:R-:W-:Y:S01]  /*0a80*/  STS.64 [R10], R2 ;  /* 0x000000020a007388 */ /* 0x000fe20000000a00 */
[----:B------:R-:W-:-:S03]  /*0a90*/  NOP ;  /* 0x0000000000007918 */ /* 0x000fc60000000000 */
[----:B------:R-:W-:Y:S04]  /*0aa0*/  LDS.64 R4, [R10+0x80] ;  /* 0x000080000a047984 */ /* 0x000fe80000000a00 */
        /* <DEDUP_REMOVED lines=17> */
[----:B------:R1:W-:Y:S01]  /*0bc0*/  STS.64 [R10], R4 ;  /* 0x000000040a007388 */ /* 0x0003e20000000a00 */
[----:B------:R-:W-:Y:S01]  /*0bd0*/  NOP ;  /* 0x0000000000007918 */ /* 0x000fe20000000000 */
[----:B------:R-:W-:Y:S05]  /*0be0*/  @P0 EXIT ;  /* 0x000000000000094d */ /* 0x000fea0003800000 */
[----:B------:R-:W2:Y:S01]  /*0bf0*/  S2UR UR5, SR_CgaCtaId ;  /* 0x00000000000579c3 */ /* 0x000ea20000008800 */
[----:B------:R-:W-:-:S07]  /*0c00*/  UMOV UR4, 0x400 ;  /* 0x0000040000047882 */ /* 0x000fce0000000000 */
[----:B------:R-:W3:Y:S01]  /*0c10*/  LDC.64 R2, c[0x0][0x380] ;  /* 0x0000e000ff027b82 */ /* 0x000ee20000000a00 */
[----:B--2---:R-:W-:Y:S01]  /*0c20*/  ULEA UR4, UR5, UR4, 0x18 ;  /* 0x0000000405047291 */ /* 0x004fe2000f8ec0ff */
[----:B---3--:R-:W-:-:S08]  /*0c30*/  IMAD.WIDE.U32 R2, R0, 0x8, R2 ;  /* 0x0000000800027825 */ /* 0x008fd000078e0002 */
[----:B-1----:R-:W1:Y:S02]  /*0c40*/  LDS.128 R4, [UR4] ;  /* 0x00000004ff047984 */ /* 0x002e640008000c00 */
[----:B-1----:R-:W-:-:S07]  /*0c50*/  DADD R4, R4, R6 ;  /* 0x0000000004047229 */ /* 0x002fce0000000006 */
[----:B------:R-:W-:Y:S01]  /*0c60*/  STG.E.64 desc[UR8][R2.64], R4 ;  /* 0x0000000402007986 */ /* 0x000fe2000c101b08 */
[----:B------:R-:W-:Y:S05]  /*0c70*/  EXIT ;  /* 0x000000000000794d */ /* 0x000fea0003800000 */
        .weak           $__internal_0_$__cuda_sm20_dblrcp_rn_slowpath_v3
        .type           $__internal_0_$__cuda_sm20_dblrcp_rn_slowpath_v3,@function
        .size           $__internal_0_$__cuda_sm20_dblrcp_rn_slowpath_v3,($__internal_1_$__cuda_sm20_div_rn_f64_full - $__internal_0_$__cuda_sm20_dblrcp_rn_slowpath_v3)
$__internal_0_$__cuda_sm20_dblrcp_rn_slowpath_v3:
[----:B------:R-:W-:Y:S02]  /*0c80*/  IMAD.MOV.U32 R4, RZ, RZ, R12 ;  /* 0x000000ffff047224 */ /* 0x000fe400078e000c */
[----:B------:R-:W-:-:S06]  /*0c90*/  IMAD.MOV.U32 R5, RZ, RZ, R13 ;  /* 0x000000ffff057224 */ /* 0x000fcc00078e000d */
[----:B------:R-:W-:-:S14]  /*0ca0*/  DSETP.GTU.AND P0, PT, |R4|, +INF , PT ;  /* 0x7ff000000400742a */ /* 0x000fdc0003f0c200 */
[----:B------:R-:W-:Y:S05]  /*0cb0*/  @P0 BRA `(.L_x_10) ;  /* 0x00000000007c0947 */ /* 0x000fea0003800000 */
[----:B------:R-:W-:-:S05]  /*0cc0*/  LOP3.LUT R7, R13, 0x7fffffff, RZ, 0xc0, !PT ;  /* 0x7fffffff0d077812 */ /* 0x000fca00078ec0ff */
[----:B------:R-:W-:-:S05]  /*0cd0*/  VIADD R9, R7, 0xffffffff ;  /* 0xffffffff07097836 */ /* 0x000fca0000000000 */
[----:B------:R-:W-:-:S13]  /*0ce0*/  ISETP.GE.U32.AND P0, PT, R9, 0x7fefffff, PT ;  /* 0x7fefffff0900780c */ /* 0x000fda0003f06070 */
[----:B------:R-:W-:Y:S01]  /*0cf0*/  @P0 LOP3.LUT R13, R5, 0x7ff00000, RZ, 0x3c, !PT ;  /* 0x7ff00000050d0812 */ /* 0x000fe200078e3cff */
[----:B------:R-:W-:Y:S01]  /*0d00*/  @P0 IMAD.MOV.U32 R12, RZ, RZ, RZ ;  /* 0x000000ffff0c0224 */ /* 0x000fe200078e00ff */
[----:B------:R-:W-:Y:S06]  /*0d10*/  @P0 BRA `(.L_x_11) ;  /* 0x00000000006c0947 */ /* 0x000fec0003800000 */
[----:B------:R-:W-:-:S13]  /*0d20*/  ISETP.GE.U32.AND P0, PT, R7, 0x1000001, PT ;  /* 0x010000010700780c */ /* 0x000fda0003f06070 */
[----:B------:R-:W-:Y:S05]  /*0d30*/  @!P0 BRA `(.L_x_12) ;  /* 0x0000000000348947 */ /* 0x000fea0003800000 */
[----:B------:R-:W-:Y:S02]  /*0d40*/  VIADD R13, R5, 0xc0200000 ;  /* 0xc0200000050d7836 */ /* 0x000fe40000000000 */
[----:B------:R-:W-:Y:S02]  /*0d50*/  IMAD.MOV.U32 R12, RZ, RZ, R4 ;  /* 0x000000ffff0c7224 */ /* 0x000fe400078e0004 */
[----:B------:R-:W0:Y:S04]  /*0d60*/  MUFU.RCP64H R15, R13 ;  /* 0x0000000d000f7308 */ /* 0x000e280000001800 */
[----:B0-----:R-:W-:-:S08]  /*0d70*/  DFMA R16, -R12, R14, 1 ;  /* 0x3ff000000c10742b */ /* 0x001fd0000000010e */
[----:B------:R-:W-:-:S08]  /*0d80*/  DFMA R16, R16, R16, R16 ;  /* 0x000000101010722b */ /* 0x000fd00000000010 */
[----:B------:R-:W-:-:S08]  /*0d90*/  DFMA R16, R14, R16, R14 ;  /* 0x000000100e10722b */ /* 0x000fd0000000000e */
[----:B------:R-:W-:-:S08]  /*0da0*/  DFMA R14, -R12, R16, 1 ;  /* 0x3ff000000c0e742b */ /* 0x000fd00000000110 */
[----:B------:R-:W-:-:S08]  /*0db0*/  DFMA R14, R16, R14, R16 ;  /* 0x0000000e100e722b */ /* 0x000fd00000000010 */
[----:B------:R-:W-:-:S08]  /*0dc0*/  DMUL R14, R14, 2.2250738585072013831e-308 ;  /* 0x001000000e0e7828 */ /* 0x000fd00000000000 */
[----:B------:R-:W-:-:S08]  /*0dd0*/  DFMA R4, -R4, R14, 1 ;  /* 0x3ff000000404742b */ /* 0x000fd0000000010e */
[----:B------:R-:W-:-:S08]  /*0de0*/  DFMA R4, R4, R4, R4 ;  /* 0x000000040404722b */ /* 0x000fd00000000004 */
[----:B------:R-:W-:Y:S01]  /*0df0*/  DFMA R12, R14, R4, R14 ;  /* 0x000000040e0c722b */ /* 0x000fe2000000000e */
[----:B------:R-:W-:Y:S10]  /*0e00*/  BRA `(.L_x_11) ;  /* 0x0000000000307947 */ /* 0x000ff40003800000 */
.L_x_12:
[----:B------:R-:W-:Y:S01]  /*0e10*/  DMUL R4, R4, 8.11296384146066816958e+31 ;  /* 0x4690000004047828 */ /* 0x000fe20000000000 */
[----:B------:R-:W-:-:S05]  /*0e20*/  IMAD.MOV.U32 R12, RZ, RZ, R14 ;  /* 0x000000ffff0c7224 */ /* 0x000fca00078e000e */
[----:B------:R-:W0:Y:S02]  /*0e30*/  MUFU.RCP64H R13, R5 ;  /* 0x00000005000d7308 */ /* 0x000e240000001800 */
[----:B0-----:R-:W-:-:S08]  /*0e40*/  DFMA R14, -R4, R12, 1 ;  /* 0x3ff00000040e742b */ /* 0x001fd0000000010c */
[----:B------:R-:W-:-:S08]  /*0e50*/  DFMA R14, R14, R14, R14 ;  /* 0x0000000e0e0e722b */ /* 0x000fd0000000000e */
[----:B------:R-:W-:-:S08]  /*0e60*/  DFMA R14, R12, R14, R12 ;  /* 0x0000000e0c0e722b */ /* 0x000fd0000000000c */
[----:B------:R-:W-:-:S08]  /*0e70*/  DFMA R12, -R4, R14, 1 ;  /* 0x3ff00000040c742b */ /* 0x000fd0000000010e */
[----:B------:R-:W-:-:S08]  /*0e80*/  DFMA R12, R14, R12, R14 ;  /* 0x0000000c0e0c722b */ /* 0x000fd0000000000e */
[----:B------:R-:W-:Y:S01]  /*0e90*/  DMUL R12, R12, 8.11296384146066816958e+31 ;  /* 0x469000000c0c7828 */ /* 0x000fe20000000000 */
[----:B------:R-:W-:Y:S10]  /*0ea0*/  BRA `(.L_x_11) ;  /* 0x0000000000087947 */ /* 0x000ff40003800000 */
.L_x_10:
[----:B------:R-:W-:Y:S01]  /*0eb0*/  LOP3.LUT R13, R5, 0x80000, RZ, 0xfc, !PT ;  /* 0x00080000050d7812 */ /* 0x000fe200078efcff */
[----:B------:R-:W-:-:S07]  /*0ec0*/  IMAD.MOV.U32 R12, RZ, RZ, R4 ;  /* 0x000000ffff0c7224 */ /* 0x000fce00078e0004 */
.L_x_11:
[----:B------:R-:W-:Y:S02]  /*0ed0*/  IMAD.MOV.U32 R9, RZ, RZ, 0x0 ;  /* 0x00000000ff097424 */ /* 0x000fe400078e00ff */
[----:B------:R-:W-:Y:S02]  /*0ee0*/  IMAD.MOV.U32 R4, RZ, RZ, R12 ;  /* 0x000000ffff047224 */ /* 0x000fe400078e000c */
[----:B------:R-:W-:Y:S01]  /*0ef0*/  IMAD.MOV.U32 R5, RZ, RZ, R13 ;  /* 0x000000ffff057224 */ /* 0x000fe200078e000d */
[----:B------:R-:W-:Y:S06]  /*0f00*/  RET.REL.NODEC R8 `(_Z6resvecPdPKdS1_l) ;  /* 0xfffffff0083c7950 */ /* 0x000fec0003c3ffff */
        .weak           $__internal_1_$__cuda_sm20_div_rn_f64_full
        .type           $__internal_1_$__cuda_sm20_div_rn_f64_full,@function
        .size           $__internal_1_$__cuda_sm20_div_rn_f64_full,($__internal_2_$__cuda_sm20_div_s64 - $__internal_1_$__cuda_sm20_div_rn_f64_full)
$__internal_1_$__cuda_sm20_div_rn_f64_full:
[C---:B------:R-:W-:Y:S01]  /*0f10*/  FSETP.GEU.AND P0, PT, |R5|.reuse, 1.469367938527859385e-39, PT ;  /* 0x001000000500780b */ /* 0x040fe20003f0e200 */
[----:B------:R-:W-:Y:S01]  /*0f20*/  IMAD.MOV.U32 R14, RZ, RZ, 0x1 ;  /* 0x00000001ff0e7424 */ /* 0x000fe200078e00ff */
[----:B------:R-:W-:Y:S01]  /*0f30*/  LOP3.LUT R2, R5, 0x800fffff, RZ, 0xc0, !PT ;  /* 0x800fffff05027812 */ /* 0x000fe200078ec0ff */
[----:B------:R-:W-:Y:S01]  /*0f40*/  IMAD.MOV.U32 R20, RZ, RZ, 0x1ca00000 ;  /* 0x1ca00000ff147424 */ /* 0x000fe200078e00ff */
[C---:B------:R-:W-:Y:S01]  /*0f50*/  FSETP.GEU.AND P2, PT, |R7|.reuse, 1.469367938527859385e-39, PT ;  /* 0x001000000700780b */ /* 0x040fe20003f4e200 */
[----:B------:R-:W-:Y:S01]  /*0f60*/  BSSY.RECONVERGENT B2, `(.L_x_13) ;  /* 0x0000052000027945 */ /* 0x000fe20003800200 */
[----:B------:R-:W-:Y:S01]  /*0f70*/  LOP3.LUT R3, R2, 0x3ff00000, RZ, 0xfc, !PT ;  /* 0x3ff0000002037812 */ /* 0x000fe200078efcff */
[----:B------:R-:W-:Y:S01]  /*0f80*/  IMAD.MOV.U32 R2, RZ, RZ, R4 ;  /* 0x000000ffff027224 */ /* 0x000fe200078e0004 */
[----:B------:R-:W-:Y:S02]  /*0f90*/  LOP3.LUT R21, R7, 0x7ff00000, RZ, 0xc0, !PT ;  /* 0x7ff0000007157812 */ /* 0x000fe400078ec0ff */
[----:B------:R-:W-:-:S03]  /*0fa0*/  LOP3.LUT R24, R5, 0x7ff00000, RZ, 0xc0, !PT ;  /* 0x7ff0000005187812 */ /* 0x000fc600078ec0ff */
[----:B------:R-:W-:Y:S01]  /*0fb0*/  @!P0 DMUL R2, R4, 8.98846567431157953865e+307 ;  /* 0x7fe0000004028828 */ /* 0x000fe20000000000 */
[----:B------:R-:W-:Y:S01]  /*0fc0*/  ISETP.GE.U32.AND P1, PT, R21, R24, PT ;  /* 0x000000181500720c */ /* 0x000fe20003f26070 */
[----:B------:R-:W-:Y:S02]  /*0fd0*/  IMAD.MOV.U32 R23, RZ, RZ, R21 ;  /* 0x000000ffff177224 */ /* 0x000fe400078e0015 */
[----:B------:R-:W-:Y:S02]  /*0fe0*/  @!P2 LOP3.LUT R16, R5, 0x7ff00000, RZ, 0xc0, !PT ;  /* 0x7ff000000510a812 */ /* 0x000fe400078ec0ff */
[----:B------:R-:W0:Y:S02]  /*0ff0*/  MUFU.RCP64H R15, R3 ;  /* 0x00000003000f7308 */ /* 0x000e240000001800 */
[----:B------:R-:W-:Y:S02]  /*1000*/  @!P2 ISETP.GE.U32.AND P3, PT, R21, R16, PT ;  /* 0x000000101500a20c */ /* 0x000fe40003f66070 */
[----:B------:R-:W-:-:S02]  /*1010*/  @!P0 LOP3.LUT R24, R3, 0x7ff00000, RZ, 0xc0, !PT ;  /* 0x7ff0000003188812 */ /* 0x000fc400078ec0ff */
[----:B------:R-:W-:-:S04]  /*1020*/  @!P2 SEL R17, R20, 0x63400000, !P3 ;  /* 0x634000001411a807 */ /* 0x000fc80005800000 */
[----:B------:R-:W-:-:S04]  /*1030*/  @!P2 LOP3.LUT R18, R17, 0x80000000, R7, 0xf8, !PT ;  /* 0x800000001112a812 */ /* 0x000fc800078ef807 */
[----:B------:R-:W-:Y:S01]  /*1040*/  @!P2 LOP3.LUT R19, R18, 0x100000, RZ, 0xfc, !PT ;  /* 0x001000001213a812 */ /* 0x000fe200078efcff */
[----:B------:R-:W-:Y:S01]  /*1050*/  @!P2 IMAD.MOV.U32 R18, RZ, RZ, RZ ;  /* 0x000000ffff12a224 */ /* 0x000fe200078e00ff */
[----:B0-----:R-:W-:-:S08]  /*1060*/  DFMA R8, R14, -R2, 1 ;  /* 0x3ff000000e08742b */ /* 0x001fd00000000802 */
[----:B------:R-:W-:-:S08]  /*1070*/  DFMA R8, R8, R8, R8 ;  /* 0x000000080808722b */ /* 0x000fd00000000008 */
[----:B------:R-:W-:Y:S01]  /*1080*/  DFMA R14, R14, R8, R14 ;  /* 0x000000080e0e722b */ /* 0x000fe2000000000e */
[----:B------:R-:W-:Y:S01]  /*1090*/  SEL R9, R20, 0x63400000, !P1 ;  /* 0x6340000014097807 */ /* 0x000fe20004800000 */
[----:B------:R-:W-:-:S03]  /*10a0*/  IMAD.MOV.U32 R8, RZ, RZ, R6 ;  /* 0x000000ffff087224 */ /* 0x000fc600078e0006 */
[----:B------:R-:W-:-:S03]  /*10b0*/  LOP3.LUT R9, R9, 0x800fffff, R7, 0xf8, !PT ;  /* 0x800fffff09097812 */ /* 0x000fc600078ef807 */
[----:B------:R-:W-:-:S03]  /*10c0*/  DFMA R16, R14, -R2, 1 ;  /* 0x3ff000000e10742b */ /* 0x000fc60000000802 */
[----:B------:R-:W-:-:S05]  /*10d0*/  @!P2 DFMA R8, R8, 2, -R18 ;  /* 0x400000000808a82b */ /* 0x000fca0000000812 */
[----:B------:R-:W-:-:S05]  /*10e0*/  DFMA R16, R14, R16, R14 ;  /* 0x000000100e10722b */ /* 0x000fca000000000e */
[----:B------:R-:W-:-:S03]  /*10f0*/  @!P2 LOP3.LUT R23, R9, 0x7ff00000, RZ, 0xc0, !PT ;  /* 0x7ff000000917a812 */ /* 0x000fc600078ec0ff */
[----:B------:R-:W-:Y:S02]  /*1100*/  DMUL R14, R16, R8 ;  /* 0x00000008100e7228 */ /* 0x000fe40000000000 */
[----:B------:R-:W-:-:S05]  /*1110*/  VIADD R25, R23, 0xffffffff ;  /* 0xffffffff17197836 */ /* 0x000fca0000000000 */
[----:B------:R-:W-:Y:S01]  /*1120*/  ISETP.GT.U32.AND P0, PT, R25, 0x7feffffe, PT ;  /* 0x7feffffe1900780c */ /* 0x000fe20003f04070 */
[----:B------:R-:W-:Y:S01]  /*1130*/  VIADD R25, R24, 0xffffffff ;  /* 0xffffffff18197836 */ /* 0x000fe20000000000 */
[----:B------:R-:W-:-:S04]  /*1140*/  DFMA R18, R14, -R2, R8 ;  /* 0x800000020e12722b */ /* 0x000fc80000000008 */
[----:B------:R-:W-:-:S04]  /*1150*/  ISETP.GT.U32.OR P0, PT, R25, 0x7feffffe, P0 ;  /* 0x7feffffe1900780c */ /* 0x000fc80000704470 */
[----:B------:R-:W-:-:S09]  /*1160*/  DFMA R18, R16, R18, R14 ;  /* 0x000000121012722b */ /* 0x000fd2000000000e */
[----:B------:R-:W-:Y:S05]  /*1170*/  @P0 BRA `(.L_x_14) ;  /* 0x00000000006c0947 */ /* 0x000fea0003800000 */
[----:B------:R-:W-:-:S04]  /*1180*/  LOP3.LUT R14, R5, 0x7ff00000, RZ, 0xc0, !PT ;  /* 0x7ff00000050e7812 */ /* 0x000fc800078ec0ff */
[CC--:B------:R-:W-:Y:S02]  /*1190*/  VIADDMNMX R6, R21.reuse, -R14.reuse, 0xb9600000, !PT ;  /* 0xb960000015067446 */ /* 0x0c0fe4000780090e */
[----:B------:R-:W-:Y:S02]  /*11a0*/  ISETP.GE.U32.AND P0, PT, R21, R14, PT ;  /* 0x0000000e1500720c */ /* 0x000fe40003f06070 */
[----:B------:R-:W-:Y:S02]  /*11b0*/  VIMNMX R6, PT, PT, R6, 0x46a00000, PT ;  /* 0x46a0000006067848 */ /* 0x000fe40003fe0100 */
[----:B------:R-:W-:-:S05]  /*11c0*/  SEL R7, R20, 0x63400000, !P0 ;  /* 0x6340000014077807 */ /* 0x000fca0004000000 */
[----:B------:R-:W-:Y:S02]  /*11d0*/  IMAD.IADD R16, R6, 0x1, -R7 ;  /* 0x0000000106107824 */ /* 0x000fe400078e0a07 */
[----:B------:R-:W-:Y:S02]  /*11e0*/  IMAD.MOV.U32 R6, RZ, RZ, RZ ;  /* 0x000000ffff067224 */ /* 0x000fe400078e00ff */
[----:B------:R-:W-:-:S06]  /*11f0*/  VIADD R7, R16, 0x7fe00000 ;  /* 0x7fe0000010077836 */ /* 0x000fcc0000000000 */
[----:B------:R-:W-:-:S10]  /*1200*/  DMUL R14, R18, R6 ;  /* 0x00000006120e7228 */ /* 0x000fd40000000000 */
[----:B------:R-:W-:-:S13]  /*1210*/  FSETP.GTU.AND P0, PT, |R15|, 1.469367938527859385e-39, PT ;  /* 0x001000000f00780b */ /* 0x000fda0003f0c200 */
[----:B------:R-:W-:Y:S05]  /*1220*/  @P0 BRA `(.L_x_15) ;  /* 0x0000000000940947 */ /* 0x000fea0003800000 */
[----:B------:R-:W-:Y:S01]  /*1230*/  DFMA R2, R18, -R2, R8 ;  /* 0x800000021202722b */ /* 0x000fe20000000008 */
[----:B------:R-:W-:-:S09]  /*1240*/  IMAD.MOV.U32 R6, RZ, RZ, RZ ;  /* 0x000000ffff067224 */ /* 0x000fd200078e00ff */
[C---:B------:R-:W-:Y:S02]  /*1250*/  FSETP.NEU.AND P0, PT, R3.reuse, RZ, PT ;  /* 0x000000ff0300720b */ /* 0x040fe40003f0d000 */
[----:B------:R-:W-:-:S04]  /*1260*/  LOP3.LUT R5, R3, 0x80000000, R5, 0x48, !PT ;  /* 0x8000000003057812 */ /* 0x000fc800078e4805 */
[----:B------:R-:W-:-:S07]  /*1270*/  LOP3.LUT R7, R5, R7, RZ, 0xfc, !PT ;  /* 0x0000000705077212 */ /* 0x000fce00078efcff */
[----:B------:R-:W-:Y:S05]  /*1280*/  @!P0 BRA `(.L_x_15) ;  /* 0x00000000007c8947 */ /* 0x000fea0003800000 */
[----:B------:R-:W-:Y:S01]  /*1290*/  IMAD.MOV R3, RZ, RZ, -R16 ;  /* 0x000000ffff037224 */ /* 0x000fe200078e0a10 */
[----:B------:R-:W-:Y:S01]  /*12a0*/  DMUL.RP R6, R18, R6 ;  /* 0x0000000612067228 */ /* 0x000fe20000008000 */
[----:B------:R-:W-:-:S06]  /*12b0*/  IMAD.MOV.U32 R2, RZ, RZ, RZ ;  /* 0x000000ffff027224 */ /* 0x000fcc00078e00ff */
[----:B------:R-:W-:-:S03]  /*12c0*/  DFMA R2, R14, -R2, R18 ;  /* 0x800000020e02722b */ /* 0x000fc60000000012 */
[----:B------:R-:W-:-:S03]  /*12d0*/  LOP3.LUT R5, R7, R5, RZ, 0x3c, !PT ;  /* 0x0000000507057212 */ /* 0x000fc600078e3cff */
[----:B------:R-:W-:-:S04]  /*12e0*/  IADD3 R2, PT, PT, -R16, -0x43300000, RZ ;  /* 0xbcd0000010027810 */ /* 0x000fc80007ffe1ff */
[----:B------:R-:W-:-:S04]  /*12f0*/  FSETP.NEU.AND P0, PT, |R3|, R2, PT ;  /* 0x000000020300720b */ /* 0x000fc80003f0d200 */
[----:B------:R-:W-:Y:S02]  /*1300*/  FSEL R14, R6, R14, !P0 ;  /* 0x0000000e060e7208 */ /* 0x000fe40004000000 */
[----:B------:R-:W-:Y:S01]  /*1310*/  FSEL R15, R5, R15, !P0 ;  /* 0x0000000f050f7208 */ /* 0x000fe20004000000 */
[----:B------:R-:W-:Y:S06]  /*1320*/  BRA `(.L_x_15) ;  /* 0x0000000000547947 */ /* 0x000fec0003800000 */
.L_x_14:
[----:B------:R-:W-:-:S14]  /*1330*/  DSETP.NAN.AND P0, PT, R6, R6, PT ;  /* 0x000000060600722a */ /* 0x000fdc0003f08000 */
[----:B------:R-:W-:Y:S05]  /*1340*/  @P0 BRA `(.L_x_16) ;  /* 0x0000000000440947 */ /* 0x000fea0003800000 */
[----:B------:R-:W-:-:S14]  /*1350*/  DSETP.NAN.AND P0, PT, R4, R4, PT ;  /* 0x000000040400722a */ /* 0x000fdc0003f08000 */
[----:B------:R-:W-:Y:S05]  /*1360*/  @P0 BRA `(.L_x_17) ;  /* 0x0000000000300947 */ /* 0x000fea0003800000 */
[----:B------:R-:W-:Y:S01]  /*1370*/  ISETP.NE.AND P0, PT, R23, R24, PT ;  /* 0x000000181700720c */ /* 0x000fe20003f05270 */
[----:B------:R-:W-:Y:S02]  /*1380*/  IMAD.MOV.U32 R14, RZ, RZ, 0x0 ;  /* 0x00000000ff0e7424 */ /* 0x000fe400078e00ff */
[----:B------:R-:W-:-:S10]  /*1390*/  IMAD.MOV.U32 R15, RZ, RZ, -0x80000 ;  /* 0xfff80000ff0f7424 */ /* 0x000fd400078e00ff */
[----:B------:R-:W-:Y:S05]  /*13a0*/  @!P0 BRA `(.L_x_15) ;  /* 0x0000000000348947 */ /* 0x000fea0003800000 */
[----:B------:R-:W-:Y:S02]  /*13b0*/  ISETP.NE.AND P0, PT, R23, 0x7ff00000, PT ;  /* 0x7ff000001700780c */ /* 0x000fe40003f05270 */
[----:B------:R-:W-:Y:S02]  /*13c0*/  LOP3.LUT R15, R7, 0x80000000, R5, 0x48, !PT ;  /* 0x80000000070f7812 */ /* 0x000fe400078e4805 */
[----:B------:R-:W-:-:S13]  /*13d0*/  ISETP.EQ.OR P0, PT, R24, RZ, !P0 ;  /* 0x000000ff1800720c */ /* 0x000fda0004702670 */
[----:B------:R-:W-:Y:S01]  /*13e0*/  @P0 LOP3.LUT R2, R15, 0x7ff00000, RZ, 0xfc, !PT ;  /* 0x7ff000000f020812 */ /* 0x000fe200078efcff */
[----:B------:R-:W-:Y:S02]  /*13f0*/  @!P0 IMAD.MOV.U32 R14, RZ, RZ, RZ ;  /* 0x000000ffff0e8224 */ /* 0x000fe400078e00ff */
[----:B------:R-:W-:Y:S02]  /*1400*/  @P0 IMAD.MOV.U32 R14, RZ, RZ, RZ ;  /* 0x000000ffff0e0224 */ /* 0x000fe400078e00ff */
[----:B------:R-:W-:Y:S01]  /*1410*/  @P0 IMAD.MOV.U32 R15, RZ, RZ, R2 ;  /* 0x000000ffff0f0224 */ /* 0x000fe200078e0002 */
[----:B------:R-:W-:Y:S06]  /*1420*/  BRA `(.L_x_15) ;  /* 0x0000000000147947 */ /* 0x000fec0003800000 */
.L_x_17:
[----:B------:R-:W-:Y:S01]  /*1430*/  LOP3.LUT R15, R5, 0x80000, RZ, 0xfc, !PT ;  /* 0x00080000050f7812 */ /* 0x000fe200078efcff */
[----:B------:R-:W-:Y:S01]  /*1440*/  IMAD.MOV.U32 R14, RZ, RZ, R4 ;  /* 0x000000ffff0e7224 */ /* 0x000fe200078e0004 */
[----:B------:R-:W-:Y:S06]  /*1450*/  BRA `(.L_x_15) ;  /* 0x0000000000087947 */ /* 0x000fec0003800000 */
.L_x_16:
[----:B------:R-:W-:Y:S01]  /*1460*/  LOP3.LUT R15, R7, 0x80000, RZ, 0xfc, !PT ;  /* 0x00080000070f7812 */ /* 0x000fe200078efcff */
[----:B------:R-:W-:-:S07]  /*1470*/  IMAD.MOV.U32 R14, RZ, RZ, R6 ;  /* 0x000000ffff0e7224 */ /* 0x000fce00078e0006 */
.L_x_15:
[----:B------:R-:W-:Y:S05]  /*1480*/  BSYNC.RECONVERGENT B2 ;  /* 0x0000000000027941 */ /* 0x000fea0003800200 */
.L_x_13:
[----:B------:R-:W-:Y:S02]  /*1490*/  IMAD.MOV.U32 R23, RZ, RZ, 0x0 ;  /* 0x00000000ff177424 */ /* 0x000fe400078e00ff */
[----:B------:R-:W-:Y:S02]  /*14a0*/  IMAD.MOV.U32 R2, RZ, RZ, R14 ;  /* 0x000000ffff027224 */ /* 0x000fe400078e000e */
[----:B------:R-:W-:Y:S01]  /*14b0*/  IMAD.MOV.U32 R3, RZ, RZ, R15 ;  /* 0x000000ffff037224 */ /* 0x000fe200078e000f */
[----:B------:R-:W-:Y:S06]  /*14c0*/  RET.REL.NODEC R22 `(_Z6resvecPdPKdS1_l) ;  /* 0xffffffe816cc7950 */ /* 0x000fec0003c3ffff */
        .weak           $__internal_2_$__cuda_sm20_div_s64
        .type           $__internal_2_$__cuda_sm20_div_s64,@function
        .size           $__internal_2_$__cuda_sm20_div_s64,(.L_x_29 - $__internal_2_$__cuda_sm20_div_s64)
$__internal_2_$__cuda_sm20_div_s64:
[----:B------:R-:W-:Y:S01]  /*14d0*/  UIADD3 UR4, UP1, UPT, URZ, -UR6, URZ ;  /* 0x80000006ff047290 */ /* 0x000fe2000ff3e0ff */
[----:B------:R-:W-:Y:S01]  /*14e0*/  ISETP.GE.AND P3, PT, R3, RZ, PT ;  /* 0x000000ff0300720c */ /* 0x000fe20003f66270 */
[----:B------:R-:W-:Y:S02]  /*14f0*/  UISETP.GE.AND UP0, UPT, UR7, URZ, UPT ;  /* 0x000000ff0700728c */ /* 0x000fe4000bf06270 */
[----:B------:R-:W-:Y:S02]  /*1500*/  UIADD3.X UR5, UPT, UPT, URZ, ~UR7, URZ, UP1, !UPT ;  /* 0x80000007ff057290 */ /* 0x000fe40008ffe4ff */
[----:B------:R-:W-:Y:S02]  /*1510*/  USEL UR4, UR4, UR6, !UP0 ;  /* 0x0000000604047287 */ /* 0x000fe4000c000000 */
[----:B------:R-:W-:-:S09]  /*1520*/  USEL UR5, UR5, UR7, !UP0 ;  /* 0x0000000705057287 */ /* 0x000fd2000c000000 */
[----:B------:R-:W0:Y:S08]  /*1530*/  I2F.U64.RP R5, UR4 ;  /* 0x0000000400057d12 */ /* 0x000e300008309000 */
[----:B0-----:R-:W0:Y:S02]  /*1540*/  MUFU.RCP R5, R5 ;  /* 0x0000000500057308 */ /* 0x001e240000001000 */
[----:B0-----:R-:W-:-:S06]  /*1550*/  VIADD R6, R5, 0x1ffffffe ;  /* 0x1ffffffe05067836 */ /* 0x001fcc0000000000 */
[----:B------:R-:W0:Y:S02]  /*1560*/  F2I.U64.TRUNC R6, R6 ;  /* 0x0000000600067311 */ /* 0x000e24000020d800 */
[----:B0-----:R-:W-:-:S04]  /*1570*/  IMAD.WIDE.U32 R8, R6, UR4, RZ ;  /* 0x0000000406087c25 */ /* 0x001fc8000f8e00ff */
[----:B------:R-:W-:Y:S01]  /*1580*/  IMAD R9, R6, UR5, R9 ;  /* 0x0000000506097c24 */ /* 0x000fe2000f8e0209 */
[----:B------:R-:W-:-:S03]  /*1590*/  IADD3 R13, P0, PT, RZ, -R8, RZ ;  /* 0x80000008ff0d7210 */ /* 0x000fc60007f1e0ff */
[----:B------:R-:W-:Y:S02]  /*15a0*/  IMAD R9, R7, UR4, R9 ;  /* 0x0000000407097c24 */ /* 0x000fe4000f8e0209 */
[----:B------:R-:W-:-:S04]  /*15b0*/  IMAD.HI.U32 R8, R6, R13, RZ ;  /* 0x0000000d06087227 */ /* 0x000fc800078e00ff */
[----:B------:R-:W-:Y:S02]  /*15c0*/  IMAD.X R15, RZ, RZ, ~R9, P0 ;  /* 0x000000ffff0f7224 */ /* 0x000fe400000e0e09 */
[----:B------:R-:W-:Y:S02]  /*15d0*/  IMAD.MOV.U32 R9, RZ, RZ, R6 ;  /* 0x000000ffff097224 */ /* 0x000fe400078e0006 */
[-C--:B------:R-:W-:Y:S02]  /*15e0*/  IMAD R17, R7, R15.reuse, RZ ;  /* 0x0000000f07117224 */ /* 0x080fe400078e02ff */
[----:B------:R-:W-:-:S04]  /*15f0*/  IMAD.WIDE.U32 R8, P0, R6, R15, R8 ;  /* 0x0000000f06087225 */ /* 0x000fc80007800008 */
[----:B------:R-:W-:-:S04]  /*1600*/  IMAD.HI.U32 R5, R7, R15, RZ ;  /* 0x0000000f07057227 */ /* 0x000fc800078e00ff */
[----:B------:R-:W-:-:S04]  /*1610*/  IMAD.HI.U32 R8, P1, R7, R13, R8 ;  /* 0x0000000d07087227 */ /* 0x000fc80007820008 */
[----:B------:R-:W-:Y:S01]  /*1620*/  IMAD.X R5, R5, 0x1, R7, P0 ;  /* 0x0000000105057824 */ /* 0x000fe200000e0607 */
[----:B------:R-:W-:-:S04]  /*1630*/  IADD3 R9, P2, PT, R17, R8, RZ ;  /* 0x0000000811097210 */ /* 0x000fc80007f5e0ff */
[----:B------:R-:W-:Y:S01]  /*1640*/  IADD3.X R5, PT, PT, RZ, RZ, R5, P2, P1 ;  /* 0x000000ffff057210 */ /* 0x000fe200017e2405 */
[----:B------:R-:W-:-:S04]  /*1650*/  IMAD.WIDE.U32 R6, R9, UR4, RZ ;  /* 0x0000000409067c25 */ /* 0x000fc8000f8e00ff */
[----:B------:R-:W-:Y:S01]  /*1660*/  IMAD R8, R9, UR5, R7 ;  /* 0x0000000509087c24 */ /* 0x000fe2000f8e0207 */
[----:B------:R-:W-:Y:S02]  /*1670*/  IADD3 R13, P0, PT, RZ, -R6, RZ ;  /* 0x80000006ff0d7210 */ /* 0x000fe40007f1e0ff */
[-C--:B------:R-:W-:Y:S01]  /*1680*/  IADD3 R7, P4, PT, RZ, -R2.reuse, RZ ;  /* 0x80000002ff077210 */ /* 0x080fe20007f9e0ff */
[----:B------:R-:W-:Y:S02]  /*1690*/  IMAD R6, R5, UR4, R8 ;  /* 0x0000000405067c24 */ /* 0x000fe4000f8e0208 */
[----:B------:R-:W-:Y:S01]  /*16a0*/  IMAD.HI.U32 R8, R9, R13, RZ ;  /* 0x0000000d09087227 */ /* 0x000fe200078e00ff */
[----:B------:R-:W-:-:S03]  /*16b0*/  SEL R12, R7, R2, !P3 ;  /* 0x00000002070c7207 */ /* 0x000fc60005800000 */
[----:B------:R-:W-:Y:S02]  /*16c0*/  IMAD.X R6, RZ, RZ, ~R6, P0 ;  /* 0x000000ffff067224 */ /* 0x000fe400000e0e06 */
[----:B------:R-:W-:Y:S02]  /*16d0*/  IMAD.X R7, RZ, RZ, ~R3, P4 ;  /* 0x000000ffff077224 */ /* 0x000fe400020e0e03 */
[----:B------:R-:W-:-:S03]  /*16e0*/  IMAD.WIDE.U32 R8, P0, R9, R6, R8 ;  /* 0x0000000609087225 */ /* 0x000fc60007800008 */
[----:B------:R-:W-:Y:S01]  /*16f0*/  SEL R10, R7, R3, !P3 ;  /* 0x00000003070a7207 */ /* 0x000fe20005800000 */
[----:B------:R-:W-:Y:S02]  /*1700*/  IMAD.MOV.U32 R7, RZ, RZ, RZ ;  /* 0x000000ffff077224 */ /* 0x000fe400078e00ff */
[----:B------:R-:W-:-:S04]  /*1710*/  IMAD.HI.U32 R9, P1, R5, R13, R8 ;  /* 0x0000000d05097227 */ /* 0x000fc80007820008 */
[CC--:B------:R-:W-:Y:S02]  /*1720*/  IMAD R8, R5.reuse, R6.reuse, RZ ;  /* 0x0000000605087224 */ /* 0x0c0fe400078e02ff */
[----:B------:R-:W-:-:S03]  /*1730*/  IMAD.HI.U32 R6, R5, R6, RZ ;  /* 0x0000000605067227 */ /* 0x000fc600078e00ff */
[----:B------:R-:W-:Y:S01]  /*1740*/  IADD3 R9, P2, PT, R8, R9, RZ ;  /* 0x0000000908097210 */ /* 0x000fe20007f5e0ff */
[----:B------:R-:W-:-:S04]  /*1750*/  IMAD.X R5, R6, 0x1, R5, P0 ;  /* 0x0000000106057824 */ /* 0x000fc800000e0605 */
[----:B------:R-:W-:Y:S01]  /*1760*/  IMAD.HI.U32 R6, R9, R12, RZ ;  /* 0x0000000c09067227 */ /* 0x000fe200078e00ff */
[----:B------:R-:W-:-:S03]  /*1770*/  IADD3.X R5, PT, PT, RZ, RZ, R5, P2, P1 ;  /* 0x000000ffff057210 */ /* 0x000fc600017e2405 */
[----:B------:R-:W-:-:S04]  /*1780*/  IMAD.WIDE.U32 R6, R9, R10, R6 ;  /* 0x0000000a09067225 */ /* 0x000fc800078e0006 */
[C---:B------:R-:W-:Y:S02]  /*1790*/  IMAD R9, R5.reuse, R10, RZ ;  /* 0x0000000a05097224 */ /* 0x040fe400078e02ff */
[----:B------:R-:W-:-:S04]  /*17a0*/  IMAD.HI.U32 R6, P0, R5, R12, R6 ;  /* 0x0000000c05067227 */ /* 0x000fc80007800006 */
[----:B------:R-:W-:Y:S01]  /*17b0*/  IMAD.HI.U32 R5, R5, R10, RZ ;  /* 0x0000000a05057227 */ /* 0x000fe200078e00ff */
[----:B------:R-:W-:-:S03]  /*17c0*/  IADD3 R9, P1, PT, R9, R6, RZ ;  /* 0x0000000609097210 */ /* 0x000fc60007f3e0ff */
[----:B------:R-:W-:Y:S02]  /*17d0*/  IMAD.X R5, RZ, RZ, R5, P0 ;  /* 0x000000ffff057224 */ /* 0x000fe400000e0605 */
[----:B------:R-:W-:-:S04]  /*17e0*/  IMAD.WIDE.U32 R6, R9, UR4, RZ ;  /* 0x0000000409067c25 */ /* 0x000fc8000f8e00ff */
[----:B------:R-:W-:Y:S01]  /*17f0*/  IMAD.X R5, RZ, RZ, R5, P1 ;  /* 0x000000ffff057224 */ /* 0x000fe200008e0605 */
[----:B------:R-:W-:Y:S01]  /*1800*/  IADD3 R12, P1, PT, -R6, R12, RZ ;  /* 0x0000000c060c7210 */ /* 0x000fe20007f3e1ff */
[C---:B------:R-:W-:Y:S01]  /*1810*/  IMAD R8, R9.reuse, UR5, R7 ;  /* 0x0000000509087c24 */ /* 0x040fe2000f8e0207 */
[----:B------:R-:W-:Y:S02]  /*1820*/  IADD3 R6, P2, PT, R9, 0x1, RZ ;  /* 0x0000000109067810 */ /* 0x000fe40007f5e0ff */
[----:B------:R-:W-:Y:S01]  /*1830*/  ISETP.GE.U32.AND P0, PT, R12, UR4, PT ;  /* 0x000000040c007c0c */ /* 0x000fe2000bf06070 */
[----:B------:R-:W-:-:S04]  /*1840*/  IMAD R8, R5, UR4, R8 ;  /* 0x0000000405087c24 */ /* 0x000fc8000f8e0208 */
[----:B------:R-:W-:Y:S01]  /*1850*/  IMAD.X R13, R10, 0x1, ~R8, P1 ;  /* 0x000000010a0d7824 */ /* 0x000fe200008e0e08 */
[----:B------:R-:W-:Y:S01]  /*1860*/  IADD3 R7, P1, PT, R12, -UR4, RZ ;  /* 0x800000040c077c10 */ /* 0x000fe2000ff3e0ff */
[----:B------:R-:W-:-:S03]  /*1870*/  IMAD.X R8, RZ, RZ, R5, P2 ;  /* 0x000000ffff087224 */ /* 0x000fc600010e0605 */
[C---:B------:R-:W-:Y:S02]  /*1880*/  ISETP.GE.U32.AND.EX P0, PT, R13.reuse, UR5, PT, P0 ;  /* 0x000000050d007c0c */ /* 0x040fe4000bf06100 */
[----:B------:R-:W-:Y:S02]  /*1890*/  IADD3.X R10, PT, PT, R13, ~UR5, RZ, P1, !PT ;  /* 0x800000050d0a7c10 */ /* 0x000fe40008ffe4ff */
[----:B------:R-:W-:Y:S02]  /*18a0*/  SEL R7, R7, R12, P0 ;  /* 0x0000000c07077207 */ /* 0x000fe40000000000 */
[----:B------:R-:W-:Y:S02]  /*18b0*/  SEL R9, R6, R9, P0 ;  /* 0x0000000906097207 */ /* 0x000fe40000000000 */
[----:B------:R-:W-:Y:S02]  /*18c0*/  SEL R10, R10, R13, P0 ;  /* 0x0000000d0a0a7207 */ /* 0x000fe40000000000 */
[----:B------:R-:W-:-:S02]  /*18d0*/  ISETP.GE.U32.AND P1, PT, R7, UR4, PT ;  /* 0x0000000407007c0c */ /* 0x000fc4000bf26070 */
[----:B------:R-:W-:Y:S02]  /*18e0*/  SEL R8, R8, R5, P0 ;  /* 0x0000000508087207 */ /* 0x000fe40000000000 */
[----:B------:R-:W-:Y:S02]  /*18f0*/  IADD3 R6, P2, PT, R9, 0x1, RZ ;  /* 0x0000000109067810 */ /* 0x000fe40007f5e0ff */
[----:B------:R-:W-:-:S03]  /*1900*/  ISETP.GE.U32.AND.EX P0, PT, R10, UR5, PT, P1 ;  /* 0x000000050a007c0c */ /* 0x000fc6000bf06110 */
[----:B------:R-:W-:Y:S01]  /*1910*/  IMAD.X R7, RZ, RZ, R8, P2 ;  /* 0x000000ffff077224 */ /* 0x000fe200010e0608 */
[----:B------:R-:W-:Y:S02]  /*1920*/  SEL R6, R6, R9, P0 ;  /* 0x0000000906067207 */ /* 0x000fe40000000000 */
[----:B------:R-:W-:Y:S02]  /*1930*/  LOP3.LUT R9, R3, UR7, RZ, 0x3c, !PT ;  /* 0x0000000703097c12 */ /* 0x000fe4000f8e3cff */
[----:B------:R-:W-:Y:S02]  /*1940*/  SEL R7, R7, R8, P0 ;  /* 0x0000000807077207 */ /* 0x000fe40000000000 */
[-C--:B------:R-:W-:Y:S02]  /*1950*/  IADD3 R5, P2, PT, RZ, -R6.reuse, RZ ;  /* 0x80000006ff057210 */ /* 0x080fe40007f5e0ff */
[----:B------:R-:W-:Y:S02]  /*1960*/  ISETP.GE.AND P1, PT, R9, RZ, PT ;  /* 0x000000ff0900720c */ /* 0x000fe40003f26270 */
[----:B------:R-:W-:Y:S01]  /*1970*/  ISETP.NE.U32.AND P0, PT, RZ, UR6, PT ;  /* 0x00000006ff007c0c */ /* 0x000fe2000bf05070 */
[----:B------:R-:W-:Y:S01]  /*1980*/  IMAD.X R8, RZ, RZ, ~R7, P2 ;  /* 0x000000ffff087224 */ /* 0x000fe200010e0e07 */
[----:B------:R-:W-:Y:S01]  /*1990*/  SEL R6, R5, R6, !P1 ;  /* 0x0000000605067207 */ /* 0x000fe20004800000 */
[----:B------:R-:W-:Y:S01]  /*19a0*/  IMAD.MOV.U32 R5, RZ, RZ, 0x0 ;  /* 0x00000000ff057424 */ /* 0x000fe200078e00ff */
[----:B------:R-:W-:-:S02]  /*19b0*/  ISETP.NE.AND.EX P0, PT, RZ, UR7, PT, P0 ;  /* 0x00000007ff007c0c */ /* 0x000fc4000bf05300 */
[----:B------:R-:W-:Y:S02]  /*19c0*/  SEL R7, R8, R7, !P1 ;  /* 0x0000000708077207 */ /* 0x000fe40004800000 */
[----:B------:R-:W-:Y:S02]  /*19d0*/  SEL R6, R6, 0xffffffff, P0 ;  /* 0xffffffff06067807 */ /* 0x000fe40000000000 */
[----:B------:R-:W-:Y:S01]  /*19e0*/  SEL R7, R7, 0xffffffff, P0 ;  /* 0xffffffff07077807 */ /* 0x000fe20000000000 */
[----:B------:R-:W-:Y:S06]  /*19f0*/  RET.REL.NODEC R4 `(_Z6resvecPdPKdS1_l) ;  /* 0xffffffe404807950 */ /* 0x000fec0003c3ffff */
.L_x_18:
        /* <DEDUP_REMOVED lines=16> */
.L_x_29:


//--------------------- .text._Z8gpJacobiPdPKdS1_l --------------------------
	.section	.text._Z8gpJacobiPdPKdS1_l,"ax",@progbits
	.align	128
        .global         _Z8gpJacobiPdPKdS1_l
        .type           _Z8gpJacobiPdPKdS1_l,@function
        .size           _Z8gpJacobiPdPKdS1_l,(.L_x_31 - _Z8gpJacobiPdPKdS1_l)
        .other          _Z8gpJacobiPdPKdS1_l,@"STO_CUDA_ENTRY STV_DEFAULT"
_Z8gpJacobiPdPKdS1_l:
.text._Z8gpJacobiPdPKdS1_l:
[----:B------:R-:W-:Y:S01]  /*0000*/  LDC R1, c[0x0][0x37c] ;  /* 0x0000df00ff017b82 */ /* 0x000fe20000000800 */
[----:B------:R-:W0:Y:S07]  /*0010*/  S2R R5, SR_TID.X ;  /* 0x0000000000057919 */ /* 0x000e2e0000002100 */
[----:B------:R-:W0:Y:S01]  /*0020*/  S2UR UR4, SR_CTAID.X ;  /* 0x00000000000479c3 */ /* 0x000e220000002500 */
[----:B------:R-:W1:Y:S01]  /*0030*/  LDCU.64 UR6, c[0x0][0x398] ;  /* 0x00007300ff0677ac */ /* 0x000e620008000a00 */
[----:B------:R-:W-:Y:S06]  /*0040*/  BSSY.RECONVERGENT B0, `(.L_x_19) ;  /* 0x0000028000007945 */ /* 0x000fec0003800200 */
[----:B------:R-:W0:Y:S01]  /*0050*/  LDC R4, c[0x0][0x360] ;  /* 0x0000d800ff047b82 */ /* 0x000e220000000800 */
        /* <DEDUP_REMOVED lines=10> */
[----:B0-----:R-:W-:-:S06]  /*0100*/  VIADD R2, R0, 0xffffffe ;  /* 0x0ffffffe00027836 */ /* 0x001fcc0000000000 */
[----:B------:R0:W1:Y:S02]  /*0110*/  F2I.FTZ.U32.TRUNC.NTZ R3, R2 ;  /* 0x0000000200037305 */ /* 0x000064000021f000 */
[----:B0-----:R-:W-:Y:S02]  /*0120*/  IMAD.MOV.U32 R2, RZ, RZ, RZ ;  /* 0x000000ffff027224 */ /* 0x001fe400078e00ff */
[----:B-1----:R-:W-:-:S04]  /*0130*/  IMAD.MOV R5, RZ, RZ, -R3 ;  /* 0x000000ffff057224 */ /* 0x002fc800078e0a03 */
[----:B------:R-:W-:-:S04]  /*0140*/  IMAD R5, R5, UR6, RZ ;  /* 0x0000000605057c24 */ /* 0x000fc8000f8e02ff */
[----:B------:R-:W-:-:S04]  /*0150*/  IMAD.HI.U32 R3, R3, R5, R2 ;  /* 0x0000000503037227 */ /* 0x000fc800078e0002 */
[----:B------:R-:W-:Y:S02]  /*0160*/  IMAD.MOV.U32 R5, RZ, RZ, RZ ;  /* 0x000000ffff057224 */ /* 0x000fe400078e00ff */
[----:B------:R-:W-:-:S04]  /*0170*/  IMAD.HI.U32 R0, R3, R4, RZ ;  /* 0x0000000403007227 */ /* 0x000fc800078e00ff */
[----:B------:R-:W-:-:S04]  /*0180*/  IMAD.MOV R3, RZ, RZ, -R0 ;  /* 0x000000ffff037224 */ /* 0x000fc800078e0a00 */
[----:B------:R-:W-:-:S05]  /*0190*/  IMAD R3, R3, UR6, R4 ;  /* 0x0000000603037c24 */ /* 0x000fca000f8e0204 */
[----:B------:R-:W-:-:S13]  /*01a0*/  ISETP.GE.U32.AND P0, PT, R3, UR6, PT ;  /* 0x0000000603007c0c */ /* 0x000fda000bf06070 */
[----:B------:R-:W-:Y:S02]  /*01b0*/  @P0 VIADD R3, R3, -UR6 ;  /* 0x8000000603030c36 */ /* 0x000fe40008000000 */
[----:B------:R-:W-:-:S03]  /*01c0*/  @P0 VIADD R0, R0, 0x1 ;  /* 0x0000000100000836 */ /* 0x000fc60000000000 */
[----:B------:R-:W-:-:S13]  /*01d0*/  ISETP.GE.U32.AND P1, PT, R3, UR6, PT ;  /* 0x0000000603007c0c */ /* 0x000fda000bf26070 */
[----:B------:R-:W-:Y:S02]  /*01e0*/  @P1 IADD3 R0, PT, PT, R0, 0x1, RZ ;  /* 0x0000000100001810 */ /* 0x000fe40007ffe0ff */
[----:B------:R-:W-:-:S05]  /*01f0*/  @!P2 LOP3.LUT R0, RZ, UR6, RZ, 0x33, !PT ;  /* 0x00000006ff00ac12 */ /* 0x000fca000f8e33ff */
[----:B------:R-:W-:-:S04]  /*0200*/  IMAD.MOV R3, RZ, RZ, -R0 ;  /* 0x000000ffff037224 */ /* 0x000fc800078e0a00 */
[----:B------:R-:W-:Y:S01]  /*0210*/  IMAD R4, R3, UR6, R4 ;  /* 0x0000000603047c24 */ /* 0x000fe2000f8e0204 */
[----:B------:R-:W-:Y:S06]  /*0220*/  BRA `(.L_x_21) ;  /* 0x0000000000247947 */ /* 0x000fec0003800000 */
.L_x_20:
[----:B------:R-:W-:-:S07]  /*0230*/  MOV R0, 0x250 ;  /* 0x0000025000007802 */ /* 0x000fce0000000f00 */
[----:B------:R-:W-:Y:S05]  /*0240*/  CALL.REL.NOINC `($__internal_4_$__cuda_sm20_div_s64) ;  /* 0x0000000400cc7944 */ /* 0x000fea0003c00000 */
[----:B------:R-:W-:-:S05]  /*0250*/  IADD3 R3, P0, PT, RZ, -R6, RZ ;  /* 0x80000006ff037210 */ /* 0x000fca0007f1e0ff */
[----:B------:R-:W-:Y:S02]  /*0260*/  IMAD.X R0, RZ, RZ, ~R7, P0 ;  /* 0x000000ffff007224 */ /* 0x000fe400000e0e07 */
[----:B------:R-:W-:-:S04]  /*0270*/  IMAD.WIDE.U32 R4, R3, UR6, R4 ;  /* 0x0000000603047c25 */ /* 0x000fc8000f8e0004 */
[----:B------:R-:W-:-:S04]  /*0280*/  IMAD R0, R0, UR6, RZ ;  /* 0x0000000600007c24 */ /* 0x000fc8000f8e02ff */
[----:B------:R-:W-:Y:S02]  /*0290*/  IMAD R3, R3, UR7, R0 ;  /* 0x0000000703037c24 */ /* 0x000fe4000f8e0200 */
[----:B------:R-:W-:Y:S02]  /*02a0*/  IMAD.MOV.U32 R0, RZ, RZ, R6 ;  /* 0x000000ffff007224 */ /* 0x000fe400078e0006 */
[----:B------:R-:W-:-:S07]  /*02b0*/  IMAD.IADD R5, R5, 0x1, R3 ;  /* 0x0000000105057824 */ /* 0x000fce00078e0203 */
.L_x_21:
[----:B------:R-:W-:Y:S05]  /*02c0*/  BSYNC.RECONVERGENT B0 ;  /* 0x0000000000007941 */ /* 0x000fea0003800200 */
.L_x_19:
[----:B------:R-:W0:Y:S01]  /*02d0*/  LDCU.64 UR4, c[0x0][0x398] ;  /* 0x00007300ff0477ac */ /* 0x000e220008000a00 */
[----:B------:R-:W-:Y:S02]  /*02e0*/  ISETP.GE.AND P0, PT, R0, 0x1, PT ;  /* 0x000000010000780c */ /* 0x000fe40003f06270 */
[C---:B------:R-:W-:Y:S02]  /*02f0*/  ISETP.LT.U32.AND P1, PT, R4.reuse, 0x1, PT ;  /* 0x000000010400780c */ /* 0x040fe40003f21070 */
[----:B------:R-:W-:Y:S02]  /*0300*/  SHF.R.S32.HI R2, RZ, 0x1f, R0 ;  /* 0x0000001fff027819 */ /* 0x000fe40000011400 */
[----:B------:R-:W-:Y:S02]  /*0310*/  ISETP.LT.OR.EX P0, PT, R5, RZ, !P0, P1 ;  /* 0x000000ff0500720c */ /* 0x000fe40004701710 */
[----:B0-----:R-:W-:Y:S02]  /*0320*/  ISETP.GT.U32.AND P1, PT, R4, UR4, PT ;  /* 0x0000000404007c0c */ /* 0x001fe4000bf24070 */
[----:B------:R-:W-:-:S02]  /*0330*/  ISETP.GT.U32.AND P2, PT, R0, UR4, PT ;  /* 0x0000000400007c0c */ /* 0x000fc4000bf44070 */
[----:B------:R-:W-:-:S04]  /*0340*/  ISETP.GT.OR.EX P0, PT, R5, UR5, P0, P1 ;  /* 0x0000000505007c0c */ /* 0x000fc80008704710 */
[----:B------:R-:W-:-:S13]  /*0350*/  ISETP.GT.OR.EX P0, PT, R2, UR5, P0, P2 ;  /* 0x0000000502007c0c */ /* 0x000fda0008704720 */
[----:B------:R-:W-:Y:S05]  /*0360*/  @P0 EXIT ;  /* 0x000000000000094d */ /* 0x000fea0003800000 */
[----:B------:R-:W0:Y:S02]  /*0370*/  LDCU.64 UR4, c[0x0][0x398] ;  /* 0x00007300ff0477ac */ /* 0x000e240008000a00 */
[----:B0-----:R-:W0:Y:S01]  /*0380*/  I2F.F64.S64 R2, UR4 ;  /* 0x0000000400027d12 */ /* 0x001e220008301c00 */
[----:B------:R-:W1:Y:S01]  /*0390*/  LDCU.64 UR4, c[0x0][0x358] ;  /* 0x00006b00ff0477ac */ /* 0x000e620008000a00 */
[----:B0-----:R-:W-:-:S08]  /*03a0*/  DADD R2, R2, 1 ;  /* 0x3ff0000002027429 */ /* 0x001fd00000000000 */
[----:B------:R-:W-:-:S06]  /*03b0*/  DMUL R6, R2, R2 ;  /* 0x0000000202067228 */ /* 0x000fcc0000000000 */
[----:B------:R-:W0:Y:S04]  /*03c0*/  MUFU.RCP64H R3, R7 ;  /* 0x0000000700037308 */ /* 0x000e280000001800 */
[----:B------:R-:W-:-:S04]  /*03d0*/  IADD3 R2, PT, PT, R7, 0x300402, RZ ;  /* 0x0030040207027810 */ /* 0x000fc80007ffe0ff */
[----:B------:R-:W-:Y:S02]  /*03e0*/  FSETP.GEU.AND P0, PT, |R2|, 5.8789094863358348022e-39, PT ;  /* 0x004004020200780b */ /* 0x000fe40003f0e200 */
[----:B0-----:R-:W-:-:S08]  /*03f0*/  DFMA R8, -R6, R2, 1 ;  /* 0x3ff000000608742b */ /* 0x001fd00000000102 */
[----:B------:R-:W-:-:S08]  /*0400*/  DFMA R8, R8, R8, R8 ;  /* 0x000000080808722b */ /* 0x000fd00000000008 */
[----:B------:R-:W-:-:S08]  /*0410*/  DFMA R8, R2, R8, R2 ;  /* 0x000000080208722b */ /* 0x000fd00000000002 */
[----:B------:R-:W-:-:S08]  /*0420*/  DFMA R10, -R6, R8, 1 ;  /* 0x3ff00000060a742b */ /* 0x000fd00000000108 */
[----:B------:R-:W-:Y:S01]  /*0430*/  DFMA R2, R8, R10, R8 ;  /* 0x0000000a0802722b */ /* 0x000fe20000000008 */
[----:B-1----:R-:W-:Y:S10]  /*0440*/  @P0 BRA `(.L_x_22) ;  /* 0x0000000000180947 */ /* 0x002ff40003800000 */
[----:B------:R-:W-:-:S05]  /*0450*/  LOP3.LUT R2, R7, 0x7fffffff, RZ, 0xc0, !PT ;  /* 0x7fffffff07027812 */ /* 0x000fca00078ec0ff */
[----:B------:R-:W-:Y:S01]  /*0460*/  VIADD R10, R2, 0xfff00000 ;  /* 0xfff00000020a7836 */ /* 0x000fe20000000000 */
[----:B------:R-:W-:-:S07]  /*0470*/  MOV R2, 0x490 ;  /* 0x0000049000027802 */ /* 0x000fce0000000f00 */
[----:B------:R-:W-:Y:S05]  /*0480*/  CALL.REL.NOINC `($__internal_3_$__cuda_sm20_dblrcp_rn_slowpath_v3) ;  /* 0x0000000000a87944 */ /* 0x000fea0003c00000 */
[----:B------:R-:W-:Y:S02]  /*0490*/  IMAD.MOV.U32 R2, RZ, RZ, R8 ;  /* 0x000000ffff027224 */ /* 0x000fe400078e0008 */
[----:B------:R-:W-:-:S07]  /*04a0*/  IMAD.MOV.U32 R3, RZ, RZ, R9 ;  /* 0x000000ffff037224 */ /* 0x000fce00078e0009 */
.L_x_22:
[----:B------:R-:W0:Y:S01]  /*04b0*/  LDCU.64 UR8, c[0x0][0x390] ;  /* 0x00007200ff0877ac */ /* 0x000e220008000a00 */
[C---:B------:R-:W-:Y:S01]  /*04c0*/  LOP3.LUT R9, R0.reuse, 0x7fffffff, RZ, 0xc0, !PT ;  /* 0x7fffffff00097812 */ /* 0x040fe200078ec0ff */
[----:B------:R-:W-:Y:S01]  /*04d0*/  IMAD.MOV.U32 R14, RZ, RZ, R4 ;  /* 0x000000ffff0e7224 */ /* 0x000fe200078e0004 */
[----:B------:R-:W-:Y:S01]  /*04e0*/  IADD3 R7, PT, PT, R0, -0x1, RZ ;  /* 0xffffffff00077810 */ /* 0x000fe20007ffe0ff */
[----:B------:R-:W1:Y:S01]  /*04f0*/  LDCU.128 UR12, c[0x0][0x380] ;  /* 0x00007000ff0c77ac */ /* 0x000e620008000c00 */
[----:B------:R-:W-:Y:S02]  /*0500*/  IMAD.MOV.U32 R15, RZ, RZ, R5 ;  /* 0x000000ffff0f7224 */ /* 0x000fe400078e0005 */
[----:B------:R-:W-:Y:S01]  /*0510*/  SHF.R.S32.HI R6, RZ, 0x1f, R7 ;  /* 0x0000001fff067819 */ /* 0x000fe20000011407 */
[----:B------:R-:W-:-:S04]  /*0520*/  IMAD.WIDE.U32 R4, R9, UR6, R14 ;  /* 0x0000000609047c25 */ /* 0x000fc8000f8e000e */
[----:B------:R-:W-:Y:S02]  /*0530*/  IMAD R9, R9, UR7, R5 ;  /* 0x0000000709097c24 */ /* 0x000fe4000f8e0205 */
[----:B------:R-:W-:Y:S02]  /*0540*/  IMAD.SHL.U32 R5, R4, 0x8, RZ ;  /* 0x0000000804057824 */ /* 0x000fe400078e00ff */
[----:B------:R-:W-:Y:S01]  /*0550*/  IMAD R6, R6, UR6, RZ ;  /* 0x0000000606067c24 */ /* 0x000fe2000f8e02ff */
[----:B------:R-:W-:Y:S01]  /*0560*/  SHF.L.U64.HI R4, R4, 0x3, R9 ;  /* 0x0000000304047819 */ /* 0x000fe20000010209 */
[----:B------:R-:W-:Y:S01]  /*0570*/  IMAD.WIDE.U32 R12, R7, UR6, R14 ;  /* 0x00000006070c7c25 */ /* 0x000fe2000f8e000e */
[C---:B0-----:R-:W-:Y:S02]  /*0580*/  IADD3 R8, P0, PT, R5.reuse, UR8, RZ ;  /* 0x0000000805087c10 */ /* 0x041fe4000ff1e0ff */
[----:B-1----:R-:W-:Y:S01]  /*0590*/  IADD3 R10, P1, PT, R5, UR14, RZ ;  /* 0x0000000e050a7c10 */ /* 0x002fe2000ff3e0ff */
[----:B------:R-:W-:Y:S01]  /*05a0*/  IMAD R7, R7, UR7, R6 ;  /* 0x0000000707077c24 */ /* 0x000fe2000f8e0206 */
[----:B------:R-:W-:-:S02]  /*05b0*/  IADD3.X R9, PT, PT, R4, UR9, RZ, P0, !PT ;  /* 0x0000000904097c10 */ /* 0x000fc400087fe4ff */
[----:B------:R-:W-:Y:S01]  /*05c0*/  IADD3.X R11, PT, PT, R4, UR15, RZ, P1, !PT ;  /* 0x0000000f040b7c10 */ /* 0x000fe20008ffe4ff */
[----:B------:R-:W-:Y:S01]  /*05d0*/  IMAD.IADD R13, R13, 0x1, R7 ;  /* 0x000000010d0d7824 */ /* 0x000fe200078e0207 */
[C---:B------:R-:W-:Y:S02]  /*05e0*/  LEA R18, P0, R12.reuse, UR14, 0x3 ;  /* 0x0000000e0c127c11 */ /* 0x040fe4000f8018ff */
[----:B------:R-:W2:Y:S04]  /*05f0*/  LDG.E.64 R8, desc[UR4][R8.64] ;  /* 0x0000000408087981 */ /* 0x000ea8000c1e1b00 */
[----:B------:R-:W2:Y:S01]  /*0600*/  LDG.E.64 R6, desc[UR4][R10.64+-0x8] ;  /* 0xfffff8040a067981 */ /* 0x000ea2000c1e1b00 */
[----:B------:R-:W-:Y:S01]  /*0610*/  LEA.HI.X R19, R12, UR15, R13, 0x3, P0 ;  /* 0x0000000f0c137c11 */ /* 0x000fe200080f1c0d */
[----:B------:R-:W-:-:S04]  /*0620*/  VIADD R21, R0, 0x1 ;  /* 0x0000000100157836 */ /* 0x000fc80000000000 */
[----:B------:R-:W3:Y:S01]  /*0630*/  LDG.E.64 R12, desc[UR4][R18.64] ;  /* 0x00000004120c7981 */ /* 0x000ee2000c1e1b00 */
[----:B------:R-:W-:-:S03]  /*0640*/  IMAD.WIDE.U32 R16, R21, UR6, R14 ;  /* 0x0000000615107c25 */ /* 0x000fc6000f8e000e */
[----:B------:R-:W4:Y:S01]  /*0650*/  LDG.E.64 R14, desc[UR4][R10.64+0x8] ;  /* 0x000008040a0e7981 */ /* 0x000f22000c1e1b00 */
[----:B------:R-:W-:Y:S01]  /*0660*/  IMAD R17, R21, UR7, R17 ;  /* 0x0000000715117c24 */ /* 0x000fe2000f8e0211 */
[----:B------:R-:W-:-:S04]  /*0670*/  LEA R20, P0, R16, UR14, 0x3 ;  /* 0x0000000e10147c11 */ /* 0x000fc8000f8018ff */
[----:B------:R-:W-:-:S05]  /*0680*/  LEA.HI.X R21, R16, UR15, R17, 0x3, P0 ;  /* 0x0000000f10157c11 */ /* 0x000fca00080f1c11 */
[----:B------:R-:W5:Y:S01]  /*0690*/  LDG.E.64 R16, desc[UR4][R20.64] ;  /* 0x0000000414107981 */ /* 0x000f62000c1e1b00 */
[----:B--2---:R-:W-:-:S08]  /*06a0*/  DFMA R2, R8, R2, R6 ;  /* 0x000000020802722b */ /* 0x004fd00000000006 */
[----:B---3--:R-:W-:-:S08]  /*06b0*/  DADD R2, R2, R12 ;  /* 0x0000000002027229 */ /* 0x008fd0000000000c */
[----:B----4-:R-:W-:Y:S01]  /*06c0*/  DADD R2, R2, R14 ;  /* 0x0000000002027229 */ /* 0x010fe2000000000e */
[----:B------:R-:W-:-:S07]  /*06d0*/  IADD3 R6, P0, PT, R5, UR12, RZ ;  /* 0x0000000c05067c10 */ /* 0x000fce000ff1e0ff */
[----:B-----5:R-:W-:Y:S01]  /*06e0*/  DADD R2, R2, R16 ;  /* 0x0000000002027229 */ /* 0x020fe20000000010 */
[----:B------:R-:W-:-:S07]  /*06f0*/  IADD3.X R7, PT, PT, R4, UR13, RZ, P0, !PT ;  /* 0x0000000d04077c10 */ /* 0x000fce00087fe4ff */
[----:B------:R-:W-:-:S07]  /*0700*/  DMUL R2, R2, 0.25 ;  /* 0x3fd0000002027828 */ /* 0x000fce0000000000 */
[----:B------:R-:W-:Y:S01]  /*0710*/  STG.E.64 desc[UR4][R6.64], R2 ;  /* 0x0000000206007986 */ /* 0x000fe2000c101b04 */
[----:B------:R-:W-:Y:S05]  /*0720*/  EXIT ;  /* 0x000000000000794d */ /* 0x000fea0003800000 */
        .weak           $__internal_3_$__cuda_sm20_dblrcp_rn_slowpath_v3
        .type           $__internal_3_$__cuda_sm20_dblrcp_rn_slowpath_v3,@function
        .size           $__internal_3_$__cuda_sm20_dblrcp_rn_slowpath_v3,($__internal_4_$__cuda_sm20_div_s64 - $__internal_3_$__cuda_sm20_dblrcp_rn_slowpath_v3)
$__internal_3_$__cuda_sm20_dblrcp_rn_slowpath_v3:
        /* <DEDUP_REMOVED lines=10> */
[----:B------:R-:W-:Y:S01]  /*07d0*/  IADD3 R9, PT, PT, R7, -0x3fe00000, RZ ;  /* 0xc020000007097810 */ /* 0x000fe20007ffe0ff */
[----:B------:R-:W-:-:S03]  /*07e0*/  IMAD.MOV.U32 R8, RZ, RZ, R6 ;  /* 0x000000ffff087224 */ /* 0x000fc600078e0006 */
[----:B------:R-:W0:Y:S03]  /*07f0*/  MUFU.RCP64H R11, R9 ;  /* 0x00000009000b7308 */ /* 0x000e260000001800 */
        /* <DEDUP_REMOVED lines=10> */
.L_x_25:
        /* <DEDUP_REMOVED lines=10> */
.L_x_23:
[----:B------:R-:W-:Y:S01]  /*0940*/  LOP3.LUT R9, R7, 0x80000, RZ, 0xfc, !PT ;  /* 0x0008000007097812 */ /* 0x000fe200078efcff */
[----:B------:R-:W-:-:S07]  /*0950*/  IMAD.MOV.U32 R8, RZ, RZ, R6 ;  /* 0x000000ffff087224 */ /* 0x000fce00078e0006 */
.L_x_24:
[----:B------:R-:W-:-:S04]  /*0960*/  IMAD.MOV.U32 R3, RZ, RZ, 0x0 ;  /* 0x00000000ff037424 */ /* 0x000fc800078e00ff */
[----:B------:R-:W-:Y:S05]  /*0970*/  RET.REL.NODEC R2 `(_Z8gpJacobiPdPKdS1_l) ;  /* 0xfffffff402a07950 */ /* 0x000fea0003c3ffff */
        .weak           $__internal_4_$__cuda_sm20_div_s64
        .type           $__internal_4_$__cuda_sm20_div_s64,@function
        .size           $__internal_4_$__cuda_sm20_div_s64,(.L_x_31 - $__internal_4_$__cuda_sm20_div_s64)
$__internal_4_$__cuda_sm20_div_s64:
        /* <DEDUP_REMOVED lines=14> */
[----:B------:R-:W-:-:S03]  /*0a60*/  IMAD.HI.U32 R6, R2, R9, RZ ;  /* 0x0000000902067227 */ /* 0x000fc600078e00ff */
[----:B------:R-:W-:Y:S01]  /*0a70*/  IADD3.X R11, PT, PT, RZ, ~R7, RZ, P0, !PT ;  /* 0x80000007ff0b7210 */ /* 0x000fe200007fe4ff */
[----:B------:R-:W-:-:S04]  /*0a80*/  IMAD.MOV.U32 R7, RZ, RZ, R2 ;  /* 0x000000ffff077224 */ /* 0x000fc800078e0002 */
[----:B------:R-:W-:-:S04]  /*0a90*/  IMAD.WIDE.U32 R6, P0, R2, R11, R6 ;  /* 0x0000000b02067225 */ /* 0x000fc80007800006 */
[C---:B------:R-:W-:Y:S02]  /*0aa0*/  IMAD R13, R3.reuse, R11, RZ ;  /* 0x0000000b030d7224 */ /* 0x040fe400078e02ff */
[----:B------:R-:W-:-:S04]  /*0ab0*/  IMAD.HI.U32 R6, P1, R3, R9, R6 ;  /* 0x0000000903067227 */ /* 0x000fc80007820006 */
[----:B------:R-:W-:Y:S01]  /*0ac0*/  IMAD.HI.U32 R11, R3, R11, RZ ;  /* 0x0000000b030b7227 */ /* 0x000fe200078e00ff */
[----:B------:R-:W-:-:S03]  /*0ad0*/  IADD3 R7, P2, PT, R13, R6, RZ ;  /* 0x000000060d077210 */ /* 0x000fc60007f5e0ff */
[----:B------:R-:W-:Y:S02]  /*0ae0*/  IMAD.X R6, R11, 0x1, R3, P0 ;  /* 0x000000010b067824 */ /* 0x000fe400000e0603 */
[----:B------:R-:W-:-:S03]  /*0af0*/  IMAD.WIDE.U32 R2, R7, UR4, RZ ;  /* 0x0000000407027c25 */ /* 0x000fc6000f8e00ff */
[----:B------:R-:W-:Y:S01]  /*0b00*/  IADD3.X R9, PT, PT, RZ, RZ, R6, P2, P1 ;  /* 0x000000ffff097210 */ /* 0x000fe200017e2406 */
        /* <DEDUP_REMOVED lines=9> */
[----:B------:R-:W-:Y:S02]  /*0ba0*/  SEL R10, R3, R5, !P3 ;  /* 0x00000005030a7207 */ /* 0x000fe40005800000 */
[----:B------:R-:W-:Y:S01]  /*0bb0*/  MOV R3, RZ ;  /* 0x000000ff00037202 */ /* 0x000fe20000000f00 */
        /* <DEDUP_REMOVED lines=21> */
[----:B------:R-:W-:-:S04]  /*0d10*/  IADD3 R8, P1, PT, R9, -UR4, RZ ;  /* 0x8000000409087c10 */ /* 0x000fc8000ff3e0ff */
[C---:B------:R-:W-:Y:S02]  /*0d20*/  ISETP.GE.U32.AND.EX P0, PT, R3.reuse, UR5, PT, P0 ;  /* 0x0000000503007c0c */ /* 0x040fe4000bf06100 */
[----:B------:R-:W-:Y:S02]  /*0d30*/  IADD3.X R10, PT, PT, R3, ~UR5, RZ, P1, !PT ;  /* 0x80000005030a7c10 */ /* 0x000fe40008ffe4ff */
[----:B------:R-:W-:Y:S01]  /*0d40*/  SEL R8, R8, R9, P0 ;  /* 0x0000000908087207 */ /* 0x000fe20000000000 */
[----:B------:R-:W-:Y:S01]  /*0d50*/  IMAD.X R9, RZ, RZ, R6, P2 ;  /* 0x000000ffff097224 */ /* 0x000fe200010e0606 */
[----:B------:R-:W-:Y:S02]  /*0d60*/  SEL R10, R10, R3, P0 ;  /* 0x000000030a0a7207 */ /* 0x000fe40000000000 */
[----:B------:R-:W-:Y:S02]  /*0d70*/  SEL R3, R2, R7, P0 ;  /* 0x0000000702037207 */ /* 0x000fe40000000000 */
[----:B------:R-:W-:-:S02]  /*0d80*/  ISETP.GE.U32.AND P1, PT, R8, UR4, PT ;  /* 0x0000000408007c0c */ /* 0x000fc4000bf26070 */
[----:B------:R-:W-:Y:S02]  /*0d90*/  SEL R2, R9, R6, P0 ;  /* 0x0000000609027207 */ /* 0x000fe40000000000 */
[----:B------:R-:W-:Y:S02]  /*0da0*/  IADD3 R6, P2, PT, R3, 0x1, RZ ;  /* 0x0000000103067810 */ /* 0x000fe40007f5e0ff */
[----:B------:R-:W-:Y:S02]  /*0db0*/  ISETP.GE.U32.AND.EX P0, PT, R10, UR5, PT, P1 ;  /* 0x000000050a007c0c */ /* 0x000fe4000bf06110 */
[-C--:B------:R-:W-:Y:S02]  /*0dc0*/  IADD3.X R7, PT, PT, RZ, R2.reuse, RZ, P2, !PT ;  /* 0x00000002ff077210 */ /* 0x080fe400017fe4ff */
[----:B------:R-:W-:Y:S02]  /*0dd0*/  SEL R6, R6, R3, P0 ;  /* 0x0000000306067207 */ /* 0x000fe40000000000 */
[----:B------:R-:W-:-:S02]  /*0de0*/  SEL R7, R7, R2, P0 ;  /* 0x0000000207077207 */ /* 0x000fc40000000000 */
[-C--:B------:R-:W-:Y:S02]  /*0df0*/  IADD3 R3, P2, PT, RZ, -R6.reuse, RZ ;  /* 0x80000006ff037210 */ /* 0x080fe40007f5e0ff */
[----:B------:R-:W-:Y:S02]  /*0e00*/  LOP3.LUT R8, R5, UR7, RZ, 0x3c, !PT ;  /* 0x0000000705087c12 */ /* 0x000fe4000f8e3cff */
[----:B------:R-:W-:Y:S01]  /*0e10*/  ISETP.NE.U32.AND P0, PT, RZ, UR6, PT ;  /* 0x00000006ff007c0c */ /* 0x000fe2000bf05070 */
[----:B------:R-:W-:Y:S01]  /*0e20*/  IMAD.X R2, RZ, RZ, ~R7, P2 ;  /* 0x000000ffff027224 */ /* 0x000fe200010e0e07 */
[----:B------:R-:W-:Y:S02]  /*0e30*/  ISETP.GE.AND P1, PT, R8, RZ, PT ;  /* 0x000000ff0800720c */ /* 0x000fe40003f26270 */
[----:B------:R-:W-:Y:S02]  /*0e40*/  ISETP.NE.AND.EX P0, PT, RZ, UR7, PT, P0 ;  /* 0x00000007ff007c0c */ /* 0x000fe4000bf05300 */
[----:B------:R-:W-:Y:S01]  /*0e50*/  SEL R6, R3, R6, !P1 ;  /* 0x0000000603067207 */ /* 0x000fe20004800000 */
[----:B------:R-:W-:Y:S01]  /*0e60*/  IMAD.MOV.U32 R3, RZ, RZ, 0x0 ;  /* 0x00000000ff037424 */ /* 0x000fe200078e00ff */
[----:B------:R-:W-:Y:S01]  /*0e70*/  SEL R7, R2, R7, !P1 ;  /* 0x0000000702077207 */ /* 0x000fe20004800000 */
[----:B------:R-:W-:Y:S01]  /*0e80*/  IMAD.MOV.U32 R2, RZ, RZ, R0 ;  /* 0x000000ffff027224 */ /* 0x000fe200078e0000 */
[----:B------:R-:W-:-:S02]  /*0e90*/  SEL R6, R6, 0xffffffff, P0 ;  /* 0xffffffff06067807 */ /* 0x000fc40000000000 */
[----:B------:R-:W-:Y:S01]  /*0ea0*/  SEL R7, R7, 0xffffffff, P0 ;  /* 0xffffffff07077807 */ /* 0x000fe20000000000 */
[----:B------:R-:W-:Y:S06]  /*0eb0*/  RET.REL.NODEC R2 `(_Z8gpJacobiPdPKdS1_l) ;  /* 0xfffffff002507950 */ /* 0x000fec0003c3ffff */
.L_x_26:
        /* <DEDUP_REMOVED lines=12> */
.L_x_31:


//--------------------- .nv.shared._Z17reduction_kernel2PdPKdl --------------------------
	.section	.nv.shared._Z17reduction_kernel2PdPKdl,"aw",@nobits
	.sectionflags	@""
	.align	8
.nv.shared._Z17reduction_kernel2PdPKdl:
	.zero		9216


//--------------------- .nv.shared.reserved.0     --------------------------
	.section	.nv.shared.reserved.0,"aw",@nobits
	.weak		__nv_reservedSMEM_offset_0_alias
	.size		__nv_reservedSMEM_offset_0_alias, 0, 64
	.other		__nv_reservedSMEM_offset_0_alias,@"STO_CUDA_RESERVED_SHARED STV_DEFAULT"
__nv_reservedSMEM_offset_0_alias:
	.zero		0
	.zero		64


//--------------------- .nv.shared._Z6resvecPdPKdS1_l --------------------------
	.section	.nv.shared._Z6resvecPdPKdS1_l,"aw",@nobits
	.sectionflags	@""
	.align	8
.nv.shared._Z6resvecPdPKdS1_l:
	.zero		9216


//--------------------- .nv.constant0._Z17reduction_kernel2PdPKdl --------------------------
	.section	.nv.constant0._Z17reduction_kernel2PdPKdl,"a",@progbits
	.sectionflags	@""
	.align	4
.nv.constant0._Z17reduction_kernel2PdPKdl:
	.zero		920


//--------------------- .nv.constant0._Z6resvecPdPKdS1_l --------------------------
	.section	.nv.constant0._Z6resvecPdPKdS1_l,"a",@progbits
	.sectionflags	@""
	.align	4
.nv.constant0._Z6resvecPdPKdS1_l:
	.zero		928


//--------------------- .nv.constant0._Z8gpJacobiPdPKdS1_l --------------------------
	.section	.nv.constant0._Z8gpJacobiPdPKdS1_l,"a",@progbits
	.sectionflags	@""
	.align	4
.nv.constant0._Z8gpJacobiPdPKdS1_l:
	.zero		928


//--------------------- SYMBOLS --------------------------

	.type		.nv.reservedSmem.offset0,@object
	.size		.nv.reservedSmem.offset0,0x4
	.type		.nv.reservedSmem.cap,@object
	.size		.nv.reservedSmem.cap,0x4
